//
// Generated by NVIDIA NVVM Compiler
//
// Compiler Build ID: CL-36424714
// Cuda compilation tools, release 13.0, V13.0.88
// Based on NVVM 20.0.0
//

.version 9.0
.target sm_100
.address_size 64

	// .globl	_Z32cuda_crystal_field_energy_kerneljPKdS0_Pd

.visible .entry _Z32cuda_crystal_field_energy_kerneljPKdS0_Pd(
	.param .u32 _Z32cuda_crystal_field_energy_kerneljPKdS0_Pd_param_0,
	.param .u64 .ptr .align 1 _Z32cuda_crystal_field_energy_kerneljPKdS0_Pd_param_1,
	.param .u64 .ptr .align 1 _Z32cuda_crystal_field_energy_kerneljPKdS0_Pd_param_2,
	.param .u64 .ptr .align 1 _Z32cuda_crystal_field_energy_kerneljPKdS0_Pd_param_3
)
{
	.reg .pred 	%p<2>;
	.reg .b32 	%r<35>;
	.reg .b64 	%rd<71>;
	.reg .b64 	%fd<178>;

	ld.param.u32 	%r2, [_Z32cuda_crystal_field_energy_kerneljPKdS0_Pd_param_0];
	mov.u32 	%r3, %ctaid.x;
	mov.u32 	%r4, %ntid.x;
	mov.u32 	%r5, %tid.x;
	mad.lo.s32 	%r1, %r3, %r4, %r5;
	setp.ge.u32 	%p1, %r1, %r2;
	@%p1 bra 	$L__BB0_2;
	ld.param.u64 	%rd70, [_Z32cuda_crystal_field_energy_kerneljPKdS0_Pd_param_3];
	ld.param.u64 	%rd69, [_Z32cuda_crystal_field_energy_kerneljPKdS0_Pd_param_2];
	ld.param.u64 	%rd68, [_Z32cuda_crystal_field_energy_kerneljPKdS0_Pd_param_1];
	cvta.to.global.u64 	%rd4, %rd68;
	cvta.to.global.u64 	%rd5, %rd69;
	cvta.to.global.u64 	%rd6, %rd70;
	mul.lo.s32 	%r6, %r1, 3;
	mul.wide.u32 	%rd7, %r6, 8;
	add.s64 	%rd8, %rd4, %rd7;
	ld.global.f64 	%fd1, [%rd8];
	add.s32 	%r7, %r6, 1;
	mul.wide.u32 	%rd9, %r7, 8;
	add.s64 	%rd10, %rd4, %rd9;
	ld.global.f64 	%fd2, [%rd10];
	add.s32 	%r8, %r6, 2;
	mul.wide.u32 	%rd11, %r8, 8;
	add.s64 	%rd12, %rd4, %rd11;
	ld.global.f64 	%fd3, [%rd12];
	mul.wide.u32 	%rd13, %r1, 8;
	add.s64 	%rd14, %rd5, %rd13;
	ld.global.f64 	%fd4, [%rd14];
	mul.f64 	%fd5, %fd4, 0d3FEBB67AE8584CAA;
	sub.f64 	%fd6, %fd1, %fd2;
	mul.f64 	%fd7, %fd6, %fd5;
	add.f64 	%fd8, %fd1, %fd2;
	fma.rn.f64 	%fd9, %fd8, %fd7, 0d0000000000000000;
	add.s32 	%r9, %r2, %r1;
	mul.wide.u32 	%rd15, %r9, 8;
	add.s64 	%rd16, %rd5, %rd15;
	ld.global.f64 	%fd10, [%rd16];
	mul.f64 	%fd11, %fd10, 0d3FFBB67AE8584CAA;
	mul.f64 	%fd12, %fd1, %fd11;
	mul.f64 	%fd13, %fd3, %fd12;
	sub.f64 	%fd14, %fd9, %fd13;
	add.s32 	%r10, %r9, %r2;
	mul.wide.u32 	%rd17, %r10, 8;
	add.s64 	%rd18, %rd5, %rd17;
	ld.global.f64 	%fd15, [%rd18];
	mul.f64 	%fd16, %fd15, 0d3FE0000000000000;
	mul.f64 	%fd17, %fd3, %fd3;
	fma.rn.f64 	%fd18, %fd17, 0d4008000000000000, 0dBFF0000000000000;
	fma.rn.f64 	%fd19, %fd18, %fd16, %fd14;
	add.s32 	%r11, %r10, %r2;
	mul.wide.u32 	%rd19, %r11, 8;
	add.s64 	%rd20, %rd5, %rd19;
	ld.global.f64 	%fd20, [%rd20];
	mul.f64 	%fd21, %fd20, 0d3FFBB67AE8584CAA;
	mul.f64 	%fd22, %fd1, %fd21;
	mul.f64 	%fd23, %fd3, %fd22;
	sub.f64 	%fd24, %fd19, %fd23;
	add.s32 	%r12, %r11, %r2;
	mul.wide.u32 	%rd21, %r12, 8;
	add.s64 	%rd22, %rd5, %rd21;
	ld.global.f64 	%fd25, [%rd22];
	mul.f64 	%fd26, %fd25, 0d3FEBB67AE8584CAA;
	mul.f64 	%fd27, %fd6, %fd26;
	fma.rn.f64 	%fd28, %fd8, %fd27, %fd24;
	add.s32 	%r13, %r12, %r2;
	mul.wide.u32 	%rd23, %r13, 8;
	add.s64 	%rd24, %rd5, %rd23;
	ld.global.f64 	%fd29, [%rd24];
	mul.f64 	%fd30, %fd29, 0d3FE7AA10D193C22D;
	mul.f64 	%fd31, %fd1, %fd1;
	mul.f64 	%fd32, %fd1, %fd31;
	mul.f64 	%fd33, %fd1, %fd32;
	mul.f64 	%fd34, %fd31, 0dC018000000000000;
	mul.f64 	%fd35, %fd2, %fd2;
	fma.rn.f64 	%fd36, %fd34, %fd35, %fd33;
	mul.f64 	%fd37, %fd2, %fd35;
	mul.f64 	%fd38, %fd2, %fd37;
	add.f64 	%fd39, %fd36, %fd38;
	fma.rn.f64 	%fd40, %fd39, %fd30, %fd28;
	add.s32 	%r14, %r13, %r2;
	mul.wide.u32 	%rd25, %r14, 8;
	add.s64 	%rd26, %rd5, %rd25;
	ld.global.f64 	%fd41, [%rd26];
	mul.f64 	%fd42, %fd41, 0d4000BBB307ACAFDB;
	mul.f64 	%fd43, %fd1, %fd42;
	mul.f64 	%fd44, %fd3, %fd43;
	fma.rn.f64 	%fd45, %fd35, 0d4010000000000000, 0dBFF0000000000000;
	add.f64 	%fd46, %fd17, %fd45;
	fma.rn.f64 	%fd47, %fd46, %fd44, %fd40;
	add.s32 	%r15, %r14, %r2;
	mul.wide.u32 	%rd27, %r15, 8;
	add.s64 	%rd28, %rd5, %rd27;
	ld.global.f64 	%fd48, [%rd28];
	mul.f64 	%fd49, %fd48, 0d3FE1E3779B97F4A8;
	fma.rn.f64 	%fd50, %fd35, 0d4000000000000000, 0dBFF0000000000000;
	add.f64 	%fd51, %fd17, %fd50;
	mul.f64 	%fd52, %fd51, %fd49;
	mul.f64 	%fd53, %fd17, 0d401C000000000000;
	add.f64 	%fd54, %fd53, 0dBFF0000000000000;
	mul.f64 	%fd55, %fd54, %fd52;
	sub.f64 	%fd56, %fd47, %fd55;
	add.s32 	%r16, %r15, %r2;
	mul.wide.u32 	%rd29, %r16, 8;
	add.s64 	%rd30, %rd5, %rd29;
	ld.global.f64 	%fd57, [%rd30];
	mul.f64 	%fd58, %fd57, 0d3FE94C583ADA5B53;
	mul.f64 	%fd59, %fd1, %fd58;
	mul.f64 	%fd60, %fd3, %fd59;
	mov.f64 	%fd61, 0d4008000000000000;
	sub.f64 	%fd62, %fd61, %fd53;
	fma.rn.f64 	%fd63, %fd62, %fd60, %fd56;
	add.s32 	%r17, %r16, %r2;
	mul.wide.u32 	%rd31, %r17, 8;
	add.s64 	%rd32, %rd5, %rd31;
	ld.global.f64 	%fd64, [%rd32];
	mul.f64 	%fd65, %fd64, 0d3FC0000000000000;
	mul.f64 	%fd66, %fd17, 0d403E000000000000;
	sub.f64 	%fd67, %fd61, %fd66;
	mul.f64 	%fd68, %fd3, %fd17;
	mul.f64 	%fd69, %fd3, %fd68;
	fma.rn.f64 	%fd70, %fd69, 0d4041800000000000, %fd67;
	fma.rn.f64 	%fd71, %fd70, %fd65, %fd63;
	add.s32 	%r18, %r17, %r2;
	mul.wide.u32 	%rd33, %r18, 8;
	add.s64 	%rd34, %rd5, %rd33;
	ld.global.f64 	%fd72, [%rd34];
	mul.f64 	%fd73, %fd72, 0d3FE94C583ADA5B53;
	mul.f64 	%fd74, %fd1, %fd73;
	mul.f64 	%fd75, %fd3, %fd74;
	fma.rn.f64 	%fd76, %fd62, %fd75, %fd71;
	add.s32 	%r19, %r18, %r2;
	mul.wide.u32 	%rd35, %r19, 8;
	add.s64 	%rd36, %rd5, %rd35;
	ld.global.f64 	%fd77, [%rd36];
	mul.f64 	%fd78, %fd77, 0d3FE1E3779B97F4A8;
	mul.f64 	%fd79, %fd51, %fd78;
	mul.f64 	%fd80, %fd54, %fd79;
	sub.f64 	%fd81, %fd76, %fd80;
	add.s32 	%r20, %r19, %r2;
	mul.wide.u32 	%rd37, %r20, 8;
	add.s64 	%rd38, %rd5, %rd37;
	ld.global.f64 	%fd82, [%rd38];
	mul.f64 	%fd83, %fd82, 0d4000BBB307ACAFDB;
	mul.f64 	%fd84, %fd1, %fd83;
	mul.f64 	%fd85, %fd3, %fd84;
	fma.rn.f64 	%fd86, %fd46, %fd85, %fd81;
	add.s32 	%r21, %r20, %r2;
	mul.wide.u32 	%rd39, %r21, 8;
	add.s64 	%rd40, %rd5, %rd39;
	ld.global.f64 	%fd87, [%rd40];
	mul.f64 	%fd88, %fd87, 0d3FE7AA10D193C22D;
	fma.rn.f64 	%fd89, %fd39, %fd88, %fd86;
	add.s32 	%r22, %r21, %r2;
	mul.wide.u32 	%rd41, %r22, 8;
	add.s64 	%rd42, %rd5, %rd41;
	ld.global.f64 	%fd90, [%rd42];
	mul.f64 	%fd91, %fd90, 0d3FE57E82ECDABE8D;
	mul.f64 	%fd92, %fd1, %fd33;
	mul.f64 	%fd93, %fd1, %fd92;
	mul.f64 	%fd94, %fd33, 0d402E000000000000;
	mul.f64 	%fd95, %fd35, %fd94;
	sub.f64 	%fd96, %fd93, %fd95;
	mul.f64 	%fd97, %fd31, 0d402E000000000000;
	fma.rn.f64 	%fd98, %fd97, %fd38, %fd96;
	mul.f64 	%fd99, %fd2, %fd38;
	mul.f64 	%fd100, %fd2, %fd99;
	sub.f64 	%fd101, %fd98, %fd100;
	fma.rn.f64 	%fd102, %fd101, %fd91, %fd89;
	add.s32 	%r23, %r22, %r2;
	mul.wide.u32 	%rd43, %r23, 8;
	add.s64 	%rd44, %rd5, %rd43;
	ld.global.f64 	%fd103, [%rd44];
	mul.f64 	%fd104, %fd103, 0d40029D508EDF5881;
	mul.f64 	%fd105, %fd1, %fd104;
	mul.f64 	%fd106, %fd31, 0dC024000000000000;
	fma.rn.f64 	%fd107, %fd106, %fd35, %fd33;
	fma.rn.f64 	%fd108, %fd38, 0d4014000000000000, %fd107;
	mul.f64 	%fd109, %fd108, %fd105;
	mul.f64 	%fd110, %fd3, %fd109;
	sub.f64 	%fd111, %fd102, %fd110;
	add.s32 	%r24, %r23, %r2;
	mul.wide.u32 	%rd45, %r24, 8;
	add.s64 	%rd46, %rd5, %rd45;
	ld.global.f64 	%fd112, [%rd46];
	mul.f64 	%fd113, %fd112, 0d3FDFBFBF7EBC755F;
	mul.f64 	%fd114, %fd39, %fd113;
	fma.rn.f64 	%fd115, %fd17, 0d4026000000000000, 0dBFF0000000000000;
	fma.rn.f64 	%fd116, %fd115, %fd114, %fd111;
	add.s32 	%r25, %r24, %r2;
	mul.wide.u32 	%rd47, %r25, 8;
	add.s64 	%rd48, %rd5, %rd47;
	ld.global.f64 	%fd117, [%rd48];
	mul.f64 	%fd118, %fd117, 0d3FECFB95BB9DCC0C;
	mul.f64 	%fd119, %fd1, %fd118;
	mul.f64 	%fd120, %fd3, %fd119;
	mul.f64 	%fd121, %fd46, %fd120;
	fma.rn.f64 	%fd122, %fd17, 0d4026000000000000, 0dC008000000000000;
	fma.rn.f64 	%fd123, %fd122, %fd121, %fd116;
	add.s32 	%r26, %r25, %r2;
	mul.wide.u32 	%rd49, %r26, 8;
	add.s64 	%rd50, %rd5, %rd49;
	ld.global.f64 	%fd124, [%rd50];
	mul.f64 	%fd125, %fd124, 0d3FDCFB95BB9DCC0C;
	mul.f64 	%fd126, %fd51, %fd125;
	fma.rn.f64 	%fd127, %fd17, 0dC032000000000000, 0d3FF0000000000000;
	fma.rn.f64 	%fd128, %fd69, 0d4040800000000000, %fd127;
	mul.f64 	%fd129, %fd128, %fd126;
	sub.f64 	%fd130, %fd123, %fd129;
	add.s32 	%r27, %r26, %r2;
	mul.wide.u32 	%rd51, %r27, 8;
	add.s64 	%rd52, %rd5, %rd51;
	ld.global.f64 	%fd131, [%rd52];
	mul.f64 	%fd132, %fd131, 0d3FE2548EB9151E85;
	mul.f64 	%fd133, %fd1, %fd132;
	mul.f64 	%fd134, %fd3, %fd133;
	mov.f64 	%fd135, 0d4014000000000000;
	sub.f64 	%fd136, %fd135, %fd66;
	fma.rn.f64 	%fd137, %fd69, 0d4040800000000000, %fd136;
	mul.f64 	%fd138, %fd137, %fd134;
	sub.f64 	%fd139, %fd130, %fd138;
	add.s32 	%r28, %r27, %r2;
	mul.wide.u32 	%rd53, %r28, 8;
	add.s64 	%rd54, %rd5, %rd53;
	ld.global.f64 	%fd140, [%rd54];
	mul.f64 	%fd141, %fd140, 0d3FB0000000000000;
	mul.f64 	%fd142, %fd17, 0d4035000000000000;
	mul.f64 	%fd143, %fd17, 0d402E000000000000;
	sub.f64 	%fd144, %fd135, %fd143;
	fma.rn.f64 	%fd145, %fd69, 0d4026000000000000, %fd144;
	fma.rn.f64 	%fd146, %fd142, %fd145, 0dC014000000000000;
	fma.rn.f64 	%fd147, %fd146, %fd141, %fd139;
	add.s32 	%r29, %r28, %r2;
	mul.wide.u32 	%rd55, %r29, 8;
	add.s64 	%rd56, %rd5, %rd55;
	ld.global.f64 	%fd148, [%rd56];
	mul.f64 	%fd149, %fd148, 0d3FE2548EB9151E85;
	mul.f64 	%fd150, %fd1, %fd149;
	mul.f64 	%fd151, %fd3, %fd150;
	mul.f64 	%fd152, %fd137, %fd151;
	sub.f64 	%fd153, %fd147, %fd152;
	add.s32 	%r30, %r29, %r2;
	mul.wide.u32 	%rd57, %r30, 8;
	add.s64 	%rd58, %rd5, %rd57;
	ld.global.f64 	%fd154, [%rd58];
	mul.f64 	%fd155, %fd154, 0d3FDCFB95BB9DCC0C;
	mul.f64 	%fd156, %fd51, %fd155;
	mul.f64 	%fd157, %fd128, %fd156;
	sub.f64 	%fd158, %fd153, %fd157;
	add.s32 	%r31, %r30, %r2;
	mul.wide.u32 	%rd59, %r31, 8;
	add.s64 	%rd60, %rd5, %rd59;
	ld.global.f64 	%fd159, [%rd60];
	mul.f64 	%fd160, %fd159, 0d3FECFB95BB9DCC0C;
	mul.f64 	%fd161, %fd1, %fd160;
	mul.f64 	%fd162, %fd3, %fd161;
	mul.f64 	%fd163, %fd46, %fd162;
	fma.rn.f64 	%fd164, %fd122, %fd163, %fd158;
	add.s32 	%r32, %r31, %r2;
	mul.wide.u32 	%rd61, %r32, 8;
	add.s64 	%rd62, %rd5, %rd61;
	ld.global.f64 	%fd165, [%rd62];
	mul.f64 	%fd166, %fd165, 0d3FDFBFBF7EBC755F;
	mul.f64 	%fd167, %fd39, %fd166;
	fma.rn.f64 	%fd168, %fd115, %fd167, %fd164;
	add.s32 	%r33, %r32, %r2;
	mul.wide.u32 	%rd63, %r33, 8;
	add.s64 	%rd64, %rd5, %rd63;
	ld.global.f64 	%fd169, [%rd64];
	mul.f64 	%fd170, %fd169, 0d40029D508EDF5881;
	mul.f64 	%fd171, %fd1, %fd170;
	mul.f64 	%fd172, %fd108, %fd171;
	mul.f64 	%fd173, %fd3, %fd172;
	sub.f64 	%fd174, %fd168, %fd173;
	add.s32 	%r34, %r33, %r2;
	mul.wide.u32 	%rd65, %r34, 8;
	add.s64 	%rd66, %rd5, %rd65;
	ld.global.f64 	%fd175, [%rd66];
	mul.f64 	%fd176, %fd175, 0d3FE57E82ECDABE8D;
	fma.rn.f64 	%fd177, %fd101, %fd176, %fd174;
	add.s64 	%rd67, %rd6, %rd13;
	st.global.f64 	[%rd67], %fd177;
$L__BB0_2:
	ret;

}
	// .globl	_Z25cuda_crystal_field_kerneljPKdS0_Pd
.visible .entry _Z25cuda_crystal_field_kerneljPKdS0_Pd(
	.param .u32 _Z25cuda_crystal_field_kerneljPKdS0_Pd_param_0,
	.param .u64 .ptr .align 1 _Z25cuda_crystal_field_kerneljPKdS0_Pd_param_1,
	.param .u64 .ptr .align 1 _Z25cuda_crystal_field_kerneljPKdS0_Pd_param_2,
	.param .u64 .ptr .align 1 _Z25cuda_crystal_field_kerneljPKdS0_Pd_param_3
)
{
	.reg .pred 	%p<2>;
	.reg .b32 	%r<40>;
	.reg .b64 	%rd<73>;
	.reg .b64 	%fd<408>;

	ld.param.u32 	%r1, [_Z25cuda_crystal_field_kerneljPKdS0_Pd_param_0];
	mov.u32 	%r2, %ctaid.x;
	mov.u32 	%r3, %ntid.x;
	mov.u32 	%r4, %tid.x;
	mad.lo.s32 	%r5, %r2, %r3, %r4;
	setp.ge.u32 	%p1, %r5, %r1;
	@%p1 bra 	$L__BB1_2;
	ld.param.u64 	%rd72, [_Z25cuda_crystal_field_kerneljPKdS0_Pd_param_3];
	ld.param.u64 	%rd71, [_Z25cuda_crystal_field_kerneljPKdS0_Pd_param_2];
	ld.param.u64 	%rd70, [_Z25cuda_crystal_field_kerneljPKdS0_Pd_param_1];
	ld.param.u32 	%r39, [_Z25cuda_crystal_field_kerneljPKdS0_Pd_param_0];
	cvta.to.global.u64 	%rd4, %rd70;
	cvta.to.global.u64 	%rd5, %rd71;
	cvta.to.global.u64 	%rd6, %rd72;
	mov.u32 	%r6, %ctaid.x;
	mov.u32 	%r7, %ntid.x;
	mov.u32 	%r8, %tid.x;
	mad.lo.s32 	%r9, %r6, %r7, %r8;
	mul.lo.s32 	%r10, %r9, 3;
	mul.wide.u32 	%rd7, %r10, 8;
	add.s64 	%rd8, %rd4, %rd7;
	ld.global.f64 	%fd1, [%rd8];
	add.s32 	%r11, %r10, 1;
	mul.wide.u32 	%rd9, %r11, 8;
	add.s64 	%rd10, %rd4, %rd9;
	ld.global.f64 	%fd2, [%rd10];
	add.s32 	%r12, %r10, 2;
	mul.wide.u32 	%rd11, %r12, 8;
	add.s64 	%rd12, %rd4, %rd11;
	ld.global.f64 	%fd3, [%rd12];
	mul.wide.u32 	%rd13, %r9, 8;
	add.s64 	%rd14, %rd5, %rd13;
	ld.global.f64 	%fd4, [%rd14];
	mul.f64 	%fd5, %fd1, 0dBFFBB67AE8584CAA;
	mul.f64 	%fd6, %fd2, %fd2;
	add.f64 	%fd7, %fd6, %fd6;
	mul.f64 	%fd8, %fd3, %fd3;
	add.f64 	%fd9, %fd7, %fd8;
	mul.f64 	%fd10, %fd5, %fd9;
	fma.rn.f64 	%fd11, %fd4, %fd10, 0d0000000000000000;
	mul.f64 	%fd12, %fd2, 0dBFFBB67AE8584CAA;
	add.f64 	%fd13, %fd7, 0dC000000000000000;
	add.f64 	%fd14, %fd8, %fd13;
	mul.f64 	%fd15, %fd12, %fd14;
	fma.rn.f64 	%fd16, %fd4, %fd15, 0d0000000000000000;
	mul.f64 	%fd17, %fd3, 0dBFFBB67AE8584CAA;
	add.f64 	%fd18, %fd7, 0dBFF0000000000000;
	add.f64 	%fd19, %fd8, %fd18;
	mul.f64 	%fd20, %fd17, %fd19;
	fma.rn.f64 	%fd21, %fd4, %fd20, 0d0000000000000000;
	add.s32 	%r13, %r39, %r9;
	mul.wide.u32 	%rd15, %r13, 8;
	add.s64 	%rd16, %rd5, %rd15;
	ld.global.f64 	%fd22, [%rd16];
	mul.f64 	%fd23, %fd3, 0d3FFBB67AE8584CAA;
	fma.rn.f64 	%fd24, %fd8, 0d4000000000000000, %fd18;
	mul.f64 	%fd25, %fd23, %fd24;
	fma.rn.f64 	%fd26, %fd22, %fd25, %fd11;
	mul.f64 	%fd27, %fd1, 0dC00BB67AE8584CAA;
	mul.f64 	%fd28, %fd27, %fd2;
	mul.f64 	%fd29, %fd28, %fd3;
	fma.rn.f64 	%fd30, %fd29, %fd22, %fd16;
	fma.rn.f64 	%fd31, %fd8, 0d4000000000000000, 0dBFF0000000000000;
	mul.f64 	%fd32, %fd5, %fd31;
	fma.rn.f64 	%fd33, %fd22, %fd32, %fd21;
	add.s32 	%r14, %r13, %r39;
	mul.wide.u32 	%rd17, %r14, 8;
	add.s64 	%rd18, %rd5, %rd17;
	ld.global.f64 	%fd34, [%rd18];
	mul.f64 	%fd35, %fd1, 0d4008000000000000;
	mul.f64 	%fd36, %fd35, %fd8;
	fma.rn.f64 	%fd37, %fd36, %fd34, %fd26;
	mul.f64 	%fd38, %fd2, 0d4008000000000000;
	mul.f64 	%fd39, %fd38, %fd8;
	fma.rn.f64 	%fd40, %fd39, %fd34, %fd30;
	mul.f64 	%fd41, %fd3, 0d4008000000000000;
	add.f64 	%fd42, %fd8, 0dBFF0000000000000;
	mul.f64 	%fd43, %fd41, %fd42;
	fma.rn.f64 	%fd44, %fd34, %fd43, %fd33;
	add.s32 	%r15, %r14, %r39;
	mul.wide.u32 	%rd19, %r15, 8;
	add.s64 	%rd20, %rd5, %rd19;
	ld.global.f64 	%fd45, [%rd20];
	fma.rn.f64 	%fd46, %fd45, %fd25, %fd37;
	fma.rn.f64 	%fd47, %fd29, %fd45, %fd40;
	fma.rn.f64 	%fd48, %fd45, %fd32, %fd44;
	add.s32 	%r16, %r15, %r39;
	mul.wide.u32 	%rd21, %r16, 8;
	add.s64 	%rd22, %rd5, %rd21;
	ld.global.f64 	%fd49, [%rd22];
	fma.rn.f64 	%fd50, %fd10, %fd49, %fd46;
	fma.rn.f64 	%fd51, %fd15, %fd49, %fd47;
	fma.rn.f64 	%fd52, %fd20, %fd49, %fd48;
	add.s32 	%r17, %r16, %r39;
	mul.wide.u32 	%rd23, %r17, 8;
	add.s64 	%rd24, %rd5, %rd23;
	ld.global.f64 	%fd53, [%rd24];
	mul.f64 	%fd54, %fd1, 0d4007AA10D193C22D;
	mul.f64 	%fd55, %fd2, %fd6;
	mul.f64 	%fd56, %fd2, %fd55;
	mul.f64 	%fd57, %fd56, 0d4020000000000000;
	sub.f64 	%fd58, %fd57, %fd8;
	mul.f64 	%fd59, %fd3, %fd8;
	mul.f64 	%fd60, %fd3, %fd59;
	add.f64 	%fd61, %fd60, %fd58;
	fma.rn.f64 	%fd62, %fd8, 0d4020000000000000, 0dC010000000000000;
	fma.rn.f64 	%fd63, %fd6, %fd62, %fd61;
	mul.f64 	%fd64, %fd54, %fd63;
	fma.rn.f64 	%fd65, %fd53, %fd64, %fd50;
	mul.f64 	%fd66, %fd2, 0d4007AA10D193C22D;
	add.f64 	%fd67, %fd57, 0d4010000000000000;
	mul.f64 	%fd68, %fd8, 0d4014000000000000;
	sub.f64 	%fd69, %fd67, %fd68;
	add.f64 	%fd70, %fd60, %fd69;
	mul.f64 	%fd71, %fd6, 0d4010000000000000;
	fma.rn.f64 	%fd72, %fd8, 0d4000000000000000, 0dC008000000000000;
	fma.rn.f64 	%fd73, %fd71, %fd72, %fd70;
	mul.f64 	%fd74, %fd66, %fd73;
	fma.rn.f64 	%fd75, %fd53, %fd74, %fd51;
	mul.f64 	%fd76, %fd1, %fd1;
	mul.f64 	%fd77, %fd1, %fd76;
	mul.f64 	%fd78, %fd1, %fd77;
	mul.f64 	%fd79, %fd76, 0d4018000000000000;
	mul.f64 	%fd80, %fd79, %fd6;
	sub.f64 	%fd81, %fd78, %fd80;
	add.f64 	%fd82, %fd81, %fd56;
	mul.f64 	%fd83, %fd82, 0d4007AA10D193C22D;
	mul.f64 	%fd84, %fd3, %fd83;
	fma.rn.f64 	%fd85, %fd84, %fd53, %fd52;
	add.s32 	%r18, %r17, %r39;
	mul.wide.u32 	%rd25, %r18, 8;
	add.s64 	%rd26, %rd5, %rd25;
	ld.global.f64 	%fd86, [%rd26];
	mul.f64 	%fd87, %fd3, 0dC000BBB307ACAFDB;
	fma.rn.f64 	%fd88, %fd56, 0d4030000000000000, 0d3FF0000000000000;
	sub.f64 	%fd89, %fd88, %fd68;
	fma.rn.f64 	%fd90, %fd60, 0d4010000000000000, %fd89;
	mul.f64 	%fd91, %fd8, 0d4024000000000000;
	add.f64 	%fd92, %fd91, 0dC01C000000000000;
	fma.rn.f64 	%fd93, %fd7, %fd92, %fd90;
	mul.f64 	%fd94, %fd87, %fd93;
	fma.rn.f64 	%fd95, %fd86, %fd94, %fd65;
	mul.f64 	%fd96, %fd1, 0d4010BBB307ACAFDB;
	mul.f64 	%fd97, %fd96, %fd2;
	mul.f64 	%fd98, %fd97, %fd3;
	mul.f64 	%fd99, %fd6, 0d4020000000000000;
	add.f64 	%fd100, %fd99, 0dC014000000000000;
	fma.rn.f64 	%fd101, %fd8, 0d4000000000000000, %fd100;
	mul.f64 	%fd102, %fd98, %fd101;
	fma.rn.f64 	%fd103, %fd102, %fd86, %fd75;
	mul.f64 	%fd104, %fd1, 0d4000BBB307ACAFDB;
	add.f64 	%fd105, %fd71, 0dBFF0000000000000;
	add.f64 	%fd106, %fd8, %fd105;
	mul.f64 	%fd107, %fd104, %fd106;
	fma.rn.f64 	%fd108, %fd8, 0d4010000000000000, 0dBFF0000000000000;
	mul.f64 	%fd109, %fd108, %fd107;
	fma.rn.f64 	%fd110, %fd109, %fd86, %fd85;
	add.s32 	%r19, %r18, %r39;
	mul.wide.u32 	%rd27, %r19, 8;
	add.s64 	%rd28, %rd5, %rd27;
	ld.global.f64 	%fd111, [%rd28];
	mul.f64 	%fd112, %fd1, 0dC001E3779B97F4A8;
	fma.rn.f64 	%fd113, %fd6, 0d401C000000000000, 0dC000000000000000;
	add.f64 	%fd114, %fd113, %fd113;
	mul.f64 	%fd115, %fd8, %fd114;
	sub.f64 	%fd116, %fd115, %fd6;
	fma.rn.f64 	%fd117, %fd60, 0d401C000000000000, %fd116;
	mul.f64 	%fd118, %fd112, %fd117;
	fma.rn.f64 	%fd119, %fd118, %fd111, %fd95;
	mul.f64 	%fd120, %fd2, 0dC001E3779B97F4A8;
	mul.f64 	%fd121, %fd8, 0d4026000000000000;
	mov.f64 	%fd122, 0d3FF0000000000000;
	sub.f64 	%fd123, %fd122, %fd121;
	fma.rn.f64 	%fd124, %fd60, 0d401C000000000000, %fd123;
	fma.rn.f64 	%fd125, %fd8, 0d402C000000000000, 0dBFF0000000000000;
	fma.rn.f64 	%fd126, %fd6, %fd125, %fd124;
	mul.f64 	%fd127, %fd120, %fd126;
	fma.rn.f64 	%fd128, %fd127, %fd111, %fd103;
	mul.f64 	%fd129, %fd3, 0dC001E3779B97F4A8;
	mul.f64 	%fd130, %fd129, %fd19;
	mul.f64 	%fd131, %fd8, 0d401C000000000000;
	add.f64 	%fd132, %fd131, 0dC010000000000000;
	mul.f64 	%fd133, %fd132, %fd130;
	fma.rn.f64 	%fd134, %fd133, %fd111, %fd110;
	add.s32 	%r20, %r19, %r39;
	mul.wide.u32 	%rd29, %r20, 8;
	add.s64 	%rd30, %rd5, %rd29;
	ld.global.f64 	%fd135, [%rd30];
	mul.f64 	%fd136, %fd3, 0d3FE94C583ADA5B53;
	fma.rn.f64 	%fd137, %fd8, 0dC03B000000000000, 0d4008000000000000;
	fma.rn.f64 	%fd138, %fd60, 0d403C000000000000, %fd137;
	fma.rn.f64 	%fd139, %fd8, 0d403C000000000000, 0dC018000000000000;
	fma.rn.f64 	%fd140, %fd6, %fd139, %fd138;
	mul.f64 	%fd141, %fd136, %fd140;
	fma.rn.f64 	%fd142, %fd141, %fd135, %fd119;
	mul.f64 	%fd143, %fd1, 0dBFF94C583ADA5B53;
	mul.f64 	%fd144, %fd143, %fd2;
	mul.f64 	%fd145, %fd144, %fd3;
	fma.rn.f64 	%fd146, %fd8, 0d402C000000000000, 0dC008000000000000;
	mul.f64 	%fd147, %fd145, %fd146;
	fma.rn.f64 	%fd148, %fd147, %fd135, %fd128;
	mul.f64 	%fd149, %fd1, 0dBFE94C583ADA5B53;
	mul.f64 	%fd150, %fd149, %fd138;
	fma.rn.f64 	%fd151, %fd150, %fd135, %fd134;
	add.s32 	%r21, %r20, %r39;
	mul.wide.u32 	%rd31, %r21, 8;
	add.s64 	%rd32, %rd5, %rd31;
	ld.global.f64 	%fd152, [%rd32];
	mul.f64 	%fd153, %fd1, 0d4004000000000000;
	mul.f64 	%fd154, %fd153, %fd8;
	mov.f64 	%fd155, 0d4008000000000000;
	sub.f64 	%fd156, %fd155, %fd131;
	mul.f64 	%fd157, %fd154, %fd156;
	mul.f64 	%fd158, %fd157, %fd152;
	sub.f64 	%fd159, %fd142, %fd158;
	mul.f64 	%fd160, %fd2, 0d4004000000000000;
	mul.f64 	%fd161, %fd160, %fd8;
	mul.f64 	%fd162, %fd161, %fd156;
	mul.f64 	%fd163, %fd162, %fd152;
	sub.f64 	%fd164, %fd148, %fd163;
	mul.f64 	%fd165, %fd3, 0d4004000000000000;
	sub.f64 	%fd166, %fd155, %fd91;
	fma.rn.f64 	%fd167, %fd60, 0d401C000000000000, %fd166;
	mul.f64 	%fd168, %fd165, %fd167;
	fma.rn.f64 	%fd169, %fd168, %fd152, %fd151;
	add.s32 	%r22, %r21, %r39;
	mul.wide.u32 	%rd33, %r22, 8;
	add.s64 	%rd34, %rd5, %rd33;
	ld.global.f64 	%fd170, [%rd34];
	fma.rn.f64 	%fd171, %fd141, %fd170, %fd159;
	fma.rn.f64 	%fd172, %fd147, %fd170, %fd164;
	fma.rn.f64 	%fd173, %fd150, %fd170, %fd169;
	add.s32 	%r23, %r22, %r39;
	mul.wide.u32 	%rd35, %r23, 8;
	add.s64 	%rd36, %rd5, %rd35;
	ld.global.f64 	%fd174, [%rd36];
	fma.rn.f64 	%fd175, %fd118, %fd174, %fd171;
	fma.rn.f64 	%fd176, %fd127, %fd174, %fd172;
	fma.rn.f64 	%fd177, %fd133, %fd174, %fd173;
	add.s32 	%r24, %r23, %r39;
	mul.wide.u32 	%rd37, %r24, 8;
	add.s64 	%rd38, %rd5, %rd37;
	ld.global.f64 	%fd178, [%rd38];
	fma.rn.f64 	%fd179, %fd94, %fd178, %fd175;
	fma.rn.f64 	%fd180, %fd102, %fd178, %fd176;
	fma.rn.f64 	%fd181, %fd109, %fd178, %fd177;
	add.s32 	%r25, %r24, %r39;
	mul.wide.u32 	%rd39, %r25, 8;
	add.s64 	%rd40, %rd5, %rd39;
	ld.global.f64 	%fd182, [%rd40];
	fma.rn.f64 	%fd183, %fd64, %fd182, %fd179;
	fma.rn.f64 	%fd184, %fd74, %fd182, %fd180;
	fma.rn.f64 	%fd185, %fd84, %fd182, %fd181;
	add.s32 	%r26, %r25, %r39;
	mul.wide.u32 	%rd41, %r26, 8;
	add.s64 	%rd42, %rd5, %rd41;
	ld.global.f64 	%fd186, [%rd42];
	mul.f64 	%fd187, %fd1, 0dC0101EE231A40EEA;
	mul.f64 	%fd188, %fd2, %fd56;
	mul.f64 	%fd189, %fd2, %fd188;
	mul.f64 	%fd190, %fd189, 0d4018000000000000;
	mul.f64 	%fd191, %fd56, 0d4014000000000000;
	fma.rn.f64 	%fd192, %fd8, %fd191, %fd190;
	mul.f64 	%fd193, %fd76, 0d4024000000000000;
	mul.f64 	%fd194, %fd193, %fd6;
	mul.f64 	%fd195, %fd194, %fd9;
	sub.f64 	%fd196, %fd192, %fd195;
	fma.rn.f64 	%fd197, %fd6, 0d4018000000000000, %fd8;
	fma.rn.f64 	%fd198, %fd78, %fd197, %fd196;
	mul.f64 	%fd199, %fd187, %fd198;
	fma.rn.f64 	%fd200, %fd199, %fd186, %fd183;
	mul.f64 	%fd201, %fd2, 0d40101EE231A40EEA;
	mul.f64 	%fd202, %fd1, %fd78;
	mul.f64 	%fd203, %fd1, %fd202;
	mul.f64 	%fd204, %fd78, 0dC034000000000000;
	mul.f64 	%fd205, %fd6, %fd204;
	fma.rn.f64 	%fd206, %fd203, 0d4018000000000000, %fd205;
	fma.rn.f64 	%fd207, %fd79, %fd56, %fd206;
	mul.f64 	%fd208, %fd78, 0d4014000000000000;
	sub.f64 	%fd209, %fd208, %fd194;
	add.f64 	%fd210, %fd56, %fd209;
	fma.rn.f64 	%fd211, %fd8, %fd210, %fd207;
	mul.f64 	%fd212, %fd201, %fd211;
	fma.rn.f64 	%fd213, %fd212, %fd186, %fd184;
	mul.f64 	%fd214, %fd78, 0d402E000000000000;
	mul.f64 	%fd215, %fd6, %fd214;
	sub.f64 	%fd216, %fd203, %fd215;
	mul.f64 	%fd217, %fd76, 0d402E000000000000;
	fma.rn.f64 	%fd218, %fd217, %fd56, %fd216;
	sub.f64 	%fd219, %fd218, %fd189;
	mul.f64 	%fd220, %fd219, 0d40101EE231A40EEA;
	mul.f64 	%fd221, %fd3, %fd220;
	fma.rn.f64 	%fd222, %fd221, %fd186, %fd185;
	add.s32 	%r27, %r26, %r39;
	mul.wide.u32 	%rd43, %r27, 8;
	add.s64 	%rd44, %rd5, %rd43;
	ld.global.f64 	%fd223, [%rd44];
	mul.f64 	%fd224, %fd3, 0d40029D508EDF5881;
	mul.f64 	%fd225, %fd78, 0d4041800000000000;
	mul.f64 	%fd226, %fd6, %fd225;
	sub.f64 	%fd227, %fd226, %fd203;
	mul.f64 	%fd228, %fd76, 0d404B800000000000;
	mul.f64 	%fd229, %fd228, %fd56;
	sub.f64 	%fd230, %fd227, %fd229;
	fma.rn.f64 	%fd231, %fd189, 0d4014000000000000, %fd230;
	mul.f64 	%fd232, %fd82, 0d4014000000000000;
	fma.rn.f64 	%fd233, %fd8, %fd232, %fd231;
	mul.f64 	%fd234, %fd224, %fd233;
	fma.rn.f64 	%fd235, %fd234, %fd223, %fd200;
	mul.f64 	%fd236, %fd1, 0dC0129D508EDF5881;
	mul.f64 	%fd237, %fd236, %fd2;
	mul.f64 	%fd238, %fd237, %fd3;
	fma.rn.f64 	%fd239, %fd6, 0dC04C000000000000, 0d402A000000000000;
	fma.rn.f64 	%fd240, %fd56, 0d4048000000000000, %fd239;
	fma.rn.f64 	%fd241, %fd6, 0d4022000000000000, 0dC010000000000000;
	mul.f64 	%fd242, %fd241, 0d4010000000000000;
	fma.rn.f64 	%fd243, %fd8, %fd242, %fd240;
	fma.rn.f64 	%fd244, %fd60, 0d4008000000000000, %fd243;
	mul.f64 	%fd245, %fd238, %fd244;
	fma.rn.f64 	%fd246, %fd245, %fd223, %fd213;
	mul.f64 	%fd247, %fd1, 0dC0029D508EDF5881;
	sub.f64 	%fd248, %fd78, %fd194;
	add.f64 	%fd249, %fd248, %fd191;
	mul.f64 	%fd250, %fd247, %fd249;
	fma.rn.f64 	%fd251, %fd8, 0d4018000000000000, 0dBFF0000000000000;
	mul.f64 	%fd252, %fd251, %fd250;
	fma.rn.f64 	%fd253, %fd252, %fd223, %fd222;
	add.s32 	%r28, %r27, %r39;
	mul.wide.u32 	%rd45, %r28, 8;
	add.s64 	%rd46, %rd5, %rd45;
	ld.global.f64 	%fd254, [%rd46];
	mul.f64 	%fd255, %fd1, 0d3FEFBFBF7EBC755F;
	mul.f64 	%fd256, %fd8, 0d402A000000000000;
	mul.f64 	%fd257, %fd60, 0d4047000000000000;
	sub.f64 	%fd258, %fd256, %fd257;
	mul.f64 	%fd259, %fd3, %fd60;
	mul.f64 	%fd260, %fd3, %fd259;
	fma.rn.f64 	%fd261, %fd260, 0d4040800000000000, %fd258;
	mul.f64 	%fd262, %fd8, 0d4040800000000000;
	add.f64 	%fd263, %fd262, 0dC000000000000000;
	fma.rn.f64 	%fd264, %fd57, %fd263, %fd261;
	mul.f64 	%fd265, %fd8, 0d4038000000000000;
	sub.f64 	%fd266, %fd122, %fd265;
	fma.rn.f64 	%fd267, %fd60, 0d4040800000000000, %fd266;
	fma.rn.f64 	%fd268, %fd99, %fd267, %fd264;
	mul.f64 	%fd269, %fd255, %fd268;
	fma.rn.f64 	%fd270, %fd269, %fd254, %fd235;
	mul.f64 	%fd271, %fd2, 0d3FEFBFBF7EBC755F;
	fma.rn.f64 	%fd272, %fd8, 0d405B400000000000, 0dC020000000000000;
	fma.rn.f64 	%fd273, %fd60, 0dC060C00000000000, %fd272;
	fma.rn.f64 	%fd274, %fd260, 0d4040800000000000, %fd273;
	fma.rn.f64 	%fd275, %fd57, %fd263, %fd274;
	mul.f64 	%fd276, %fd8, 0d4047000000000000;
	sub.f64 	%fd277, %fd155, %fd276;
	fma.rn.f64 	%fd278, %fd60, 0d4040800000000000, %fd277;
	fma.rn.f64 	%fd279, %fd99, %fd278, %fd275;
	mul.f64 	%fd280, %fd271, %fd279;
	fma.rn.f64 	%fd281, %fd280, %fd254, %fd246;
	mul.f64 	%fd282, %fd82, 0dBFEFBFBF7EBC755F;
	mul.f64 	%fd283, %fd3, %fd282;
	mov.f64 	%fd284, 0d402A000000000000;
	sub.f64 	%fd285, %fd284, %fd262;
	mul.f64 	%fd286, %fd285, %fd283;
	fma.rn.f64 	%fd287, %fd286, %fd254, %fd253;
	add.s32 	%r29, %r28, %r39;
	mul.wide.u32 	%rd47, %r29, 8;
	add.s64 	%rd48, %rd5, %rd47;
	ld.global.f64 	%fd288, [%rd48];
	mul.f64 	%fd289, %fd3, 0dC005BCB04CB65909;
	fma.rn.f64 	%fd290, %fd8, 0d4030000000000000, 0dBFF0000000000000;
	fma.rn.f64 	%fd291, %fd60, 0dC042800000000000, %fd290;
	fma.rn.f64 	%fd292, %fd260, 0d4036000000000000, %fd291;
	add.f64 	%fd293, %fd121, 0dC000000000000000;
	fma.rn.f64 	%fd294, %fd57, %fd293, %fd292;
	fma.rn.f64 	%fd295, %fd8, 0dC04B000000000000, 0d401C000000000000;
	fma.rn.f64 	%fd296, %fd60, 0d404B800000000000, %fd295;
	fma.rn.f64 	%fd297, %fd7, %fd296, %fd294;
	mul.f64 	%fd298, %fd289, %fd297;
	fma.rn.f64 	%fd299, %fd298, %fd288, %fd270;
	mul.f64 	%fd300, %fd1, 0d4015BCB04CB65909;
	mul.f64 	%fd301, %fd300, %fd2;
	mul.f64 	%fd302, %fd301, %fd3;
	mov.f64 	%fd303, 0d4014000000000000;
	sub.f64 	%fd304, %fd303, %fd265;
	fma.rn.f64 	%fd305, %fd60, 0d4026000000000000, %fd304;
	fma.rn.f64 	%fd306, %fd8, 0d4046000000000000, 0dC020000000000000;
	fma.rn.f64 	%fd307, %fd6, %fd306, %fd305;
	mul.f64 	%fd308, %fd302, %fd307;
	fma.rn.f64 	%fd309, %fd308, %fd288, %fd281;
	mul.f64 	%fd310, %fd1, 0d4005BCB04CB65909;
	mul.f64 	%fd311, %fd310, %fd106;
	mul.f64 	%fd312, %fd8, 0d402E000000000000;
	sub.f64 	%fd313, %fd122, %fd312;
	fma.rn.f64 	%fd314, %fd60, 0d4036000000000000, %fd313;
	mul.f64 	%fd315, %fd311, %fd314;
	fma.rn.f64 	%fd316, %fd315, %fd288, %fd287;
	add.s32 	%r30, %r29, %r39;
	mul.wide.u32 	%rd49, %r30, 8;
	add.s64 	%rd50, %rd5, %rd49;
	ld.global.f64 	%fd317, [%rd50];
	mul.f64 	%fd318, %fd1, 0dBFECFB95BB9DCC0C;
	fma.rn.f64 	%fd319, %fd6, 0dC052000000000000, 0d4033000000000000;
	fma.rn.f64 	%fd320, %fd8, %fd319, %fd7;
	fma.rn.f64 	%fd321, %fd6, 0d4040800000000000, 0dC031000000000000;
	mul.f64 	%fd322, %fd321, 0d4018000000000000;
	fma.rn.f64 	%fd323, %fd322, %fd60, %fd320;
	fma.rn.f64 	%fd324, %fd260, 0d4058C00000000000, %fd323;
	mul.f64 	%fd325, %fd318, %fd324;
	fma.rn.f64 	%fd326, %fd325, %fd317, %fd299;
	mul.f64 	%fd327, %fd2, 0dBFECFB95BB9DCC0C;
	fma.rn.f64 	%fd328, %fd8, 0d404B800000000000, 0dC000000000000000;
	fma.rn.f64 	%fd329, %fd60, 0dC065000000000000, %fd328;
	fma.rn.f64 	%fd330, %fd260, 0d4058C00000000000, %fd329;
	fma.rn.f64 	%fd331, %fd8, 0dC042000000000000, 0d3FF0000000000000;
	fma.rn.f64 	%fd332, %fd60, 0d4058C00000000000, %fd331;
	fma.rn.f64 	%fd333, %fd7, %fd332, %fd330;
	mul.f64 	%fd334, %fd327, %fd333;
	fma.rn.f64 	%fd335, %fd334, %fd317, %fd309;
	mul.f64 	%fd336, %fd3, 0dBFECFB95BB9DCC0C;
	mul.f64 	%fd337, %fd336, %fd19;
	fma.rn.f64 	%fd338, %fd8, 0dC059800000000000, 0d4033000000000000;
	fma.rn.f64 	%fd339, %fd60, 0d4058C00000000000, %fd338;
	mul.f64 	%fd340, %fd337, %fd339;
	fma.rn.f64 	%fd341, %fd340, %fd317, %fd316;
	add.s32 	%r31, %r30, %r39;
	mul.wide.u32 	%rd51, %r31, 8;
	add.s64 	%rd52, %rd5, %rd51;
	ld.global.f64 	%fd342, [%rd52];
	mul.f64 	%fd343, %fd3, 0dBFE2548EB9151E85;
	mul.f64 	%fd344, %fd8, 0d4059000000000000;
	sub.f64 	%fd345, %fd303, %fd344;
	mul.f64 	%fd346, %fd60, 0d4071D00000000000;
	add.f64 	%fd347, %fd345, %fd346;
	mul.f64 	%fd348, %fd260, 0d4068C00000000000;
	sub.f64 	%fd349, %fd347, %fd348;
	fma.rn.f64 	%fd350, %fd8, 0dC04E000000000000, 0d4014000000000000;
	fma.rn.f64 	%fd351, %fd60, 0d4058C00000000000, %fd350;
	mul.f64 	%fd352, %fd7, %fd351;
	sub.f64 	%fd353, %fd349, %fd352;
	mul.f64 	%fd354, %fd343, %fd353;
	fma.rn.f64 	%fd355, %fd354, %fd342, %fd326;
	mul.f64 	%fd356, %fd1, 0dBFF2548EB9151E85;
	mul.f64 	%fd357, %fd356, %fd2;
	mul.f64 	%fd358, %fd357, %fd3;
	mul.f64 	%fd359, %fd358, %fd351;
	fma.rn.f64 	%fd360, %fd359, %fd342, %fd335;
	mul.f64 	%fd361, %fd1, 0dBFE2548EB9151E85;
	add.f64 	%fd362, %fd344, 0dC014000000000000;
	sub.f64 	%fd363, %fd362, %fd346;
	add.f64 	%fd364, %fd363, %fd348;
	mul.f64 	%fd365, %fd361, %fd364;
	fma.rn.f64 	%fd366, %fd365, %fd342, %fd341;
	add.s32 	%r32, %r31, %r39;
	mul.wide.u32 	%rd53, %r32, 8;
	add.s64 	%rd54, %rd5, %rd53;
	ld.global.f64 	%fd367, [%rd54];
	mul.f64 	%fd368, %fd1, 0d4005000000000000;
	mul.f64 	%fd369, %fd368, %fd8;
	fma.rn.f64 	%fd370, %fd8, 0dC03E000000000000, 0d4014000000000000;
	fma.rn.f64 	%fd371, %fd60, 0d4040800000000000, %fd370;
	mul.f64 	%fd372, %fd369, %fd371;
	fma.rn.f64 	%fd373, %fd372, %fd367, %fd355;
	mul.f64 	%fd374, %fd2, 0d4005000000000000;
	mul.f64 	%fd375, %fd374, %fd8;
	mul.f64 	%fd376, %fd375, %fd371;
	fma.rn.f64 	%fd377, %fd376, %fd367, %fd360;
	mul.f64 	%fd378, %fd3, 0d4005000000000000;
	fma.rn.f64 	%fd379, %fd8, 0d4041800000000000, 0dC014000000000000;
	fma.rn.f64 	%fd380, %fd60, 0dC04F800000000000, %fd379;
	fma.rn.f64 	%fd381, %fd260, 0d4040800000000000, %fd380;
	mul.f64 	%fd382, %fd378, %fd381;
	fma.rn.f64 	%fd383, %fd382, %fd367, %fd366;
	add.s32 	%r33, %r32, %r39;
	mul.wide.u32 	%rd55, %r33, 8;
	add.s64 	%rd56, %rd5, %rd55;
	ld.global.f64 	%fd384, [%rd56];
	fma.rn.f64 	%fd385, %fd354, %fd384, %fd373;
	fma.rn.f64 	%fd386, %fd359, %fd384, %fd377;
	fma.rn.f64 	%fd387, %fd365, %fd384, %fd383;
	add.s32 	%r34, %r33, %r39;
	mul.wide.u32 	%rd57, %r34, 8;
	add.s64 	%rd58, %rd5, %rd57;
	ld.global.f64 	%fd388, [%rd58];
	fma.rn.f64 	%fd389, %fd325, %fd388, %fd385;
	fma.rn.f64 	%fd390, %fd334, %fd388, %fd386;
	fma.rn.f64 	%fd391, %fd340, %fd388, %fd387;
	add.s32 	%r35, %r34, %r39;
	mul.wide.u32 	%rd59, %r35, 8;
	add.s64 	%rd60, %rd5, %rd59;
	ld.global.f64 	%fd392, [%rd60];
	fma.rn.f64 	%fd393, %fd298, %fd392, %fd389;
	fma.rn.f64 	%fd394, %fd308, %fd392, %fd390;
	fma.rn.f64 	%fd395, %fd315, %fd392, %fd391;
	add.s32 	%r36, %r35, %r39;
	mul.wide.u32 	%rd61, %r36, 8;
	add.s64 	%rd62, %rd5, %rd61;
	ld.global.f64 	%fd396, [%rd62];
	fma.rn.f64 	%fd397, %fd269, %fd396, %fd393;
	fma.rn.f64 	%fd398, %fd280, %fd396, %fd394;
	fma.rn.f64 	%fd399, %fd286, %fd396, %fd395;
	add.s32 	%r37, %r36, %r39;
	mul.wide.u32 	%rd63, %r37, 8;
	add.s64 	%rd64, %rd5, %rd63;
	ld.global.f64 	%fd400, [%rd64];
	fma.rn.f64 	%fd401, %fd234, %fd400, %fd397;
	fma.rn.f64 	%fd402, %fd245, %fd400, %fd398;
	fma.rn.f64 	%fd403, %fd252, %fd400, %fd399;
	add.s32 	%r38, %r37, %r39;
	mul.wide.u32 	%rd65, %r38, 8;
	add.s64 	%rd66, %rd5, %rd65;
	ld.global.f64 	%fd404, [%rd66];
	fma.rn.f64 	%fd405, %fd199, %fd404, %fd401;
	fma.rn.f64 	%fd406, %fd212, %fd404, %fd402;
	fma.rn.f64 	%fd407, %fd221, %fd404, %fd403;
	add.s64 	%rd67, %rd6, %rd7;
	st.global.f64 	[%rd67], %fd405;
	add.s64 	%rd68, %rd6, %rd9;
	st.global.f64 	[%rd68], %fd406;
	add.s64 	%rd69, %rd6, %rd11;
	st.global.f64 	[%rd69], %fd407;
$L__BB1_2:
	ret;

}


// ===== COMPILED SASS (sm_100) =====

	.target	sm_100

	.elftype	@"ET_EXEC"


//--------------------- .note.nv.tkinfo           --------------------------
	.section	.note.nv.tkinfo,"",@"SHT_NOTE"
	.sectionflags	@"SHF_NOTE_NV_TKINFO"
	.tkinfo
        /*0018*/ 	.word	0x00000002
        /*0030*/ 	.string	""
        /*0030*/ 	.string	"ptxas"
        /*0030*/ 	.string	"Cuda compilation tools, release 13.0, V13.0.88"
        /*0030*/ 	.string	"Build cuda_13.0.r13.0/compiler.36424714_0"
        /*0030*/ 	.string	"-arch sm_100 -m 64 "



//--------------------- .note.nv.cuinfo           --------------------------
	.section	.note.nv.cuinfo,"",@"SHT_NOTE"
	.sectionflags	@"SHF_NOTE_NV_CUINFO"
        /*0018*/ 	.short	0x0002
        /*001a*/ 	.short	0x0064
        /*001c*/ 	.short	0x0082
	.zero		2


//--------------------- .nv.info                  --------------------------
	.section	.nv.info,"",@"SHT_CUDA_INFO"
	.align	4


	//----- nvinfo : EIATTR_REGCOUNT
	.align		4
        /*0000*/ 	.byte	0x04, 0x2f
        /*0002*/ 	.short	(.L_1 - .L_0)
	.align		4
.L_0:
        /*0004*/ 	.word	index@(_Z32cuda_crystal_field_energy_kerneljPKdS0_Pd)
        /*0008*/ 	.word	0x00000028


	//----- nvinfo : EIATTR_FRAME_SIZE
	.align		4
.L_1:
        /*000c*/ 	.byte	0x04, 0x11
        /*000e*/ 	.short	(.L_3 - .L_2)
	.align		4
.L_2:
        /*0010*/ 	.word	index@(_Z32cuda_crystal_field_energy_kerneljPKdS0_Pd)
        /*0014*/ 	.word	0x00000000


	//----- nvinfo : EIATTR_REGCOUNT
	.align		4
.L_3:
        /*0018*/ 	.byte	0x04, 0x2f
        /*001a*/ 	.short	(.L_5 - .L_4)
	.align		4
.L_4:
        /*001c*/ 	.word	index@(_Z25cuda_crystal_field_kerneljPKdS0_Pd)
        /*0020*/ 	.word	0x00000046


	//----- nvinfo : EIATTR_FRAME_SIZE
	.align		4
.L_5:
        /*0024*/ 	.byte	0x04, 0x11
        /*0026*/ 	.short	(.L_7 - .L_6)
	.align		4
.L_6:
        /*0028*/ 	.word	index@(_Z25cuda_crystal_field_kerneljPKdS0_Pd)
        /*002c*/ 	.word	0x00000000


	//----- nvinfo : EIATTR_MIN_STACK_SIZE
	.align		4
.L_7:
        /*0030*/ 	.byte	0x04, 0x12
        /*0032*/ 	.short	(.L_9 - .L_8)
	.align		4
.L_8:
        /*0034*/ 	.word	index@(_Z25cuda_crystal_field_kerneljPKdS0_Pd)
        /*0038*/ 	.word	0x00000000


	//----- nvinfo : EIATTR_MIN_STACK_SIZE
	.align		4
.L_9:
        /*003c*/ 	.byte	0x04, 0x12
        /*003e*/ 	.short	(.L_11 - .L_10)
	.align		4
.L_10:
        /*0040*/ 	.word	index@(_Z32cuda_crystal_field_energy_kerneljPKdS0_Pd)
        /*0044*/ 	.word	0x00000000
.L_11:


//--------------------- .nv.compat                --------------------------
	.section	.nv.compat,"",@"SHT_CUDA_COMPAT_INFO"
	.align	4
        /*0000*/ 	.byte	0x02, 0x09, 0x00, 0x00, 0x02, 0x02, 0x01, 0x00, 0x02, 0x05, 0x05, 0x00, 0x03, 0x07, 0x01, 0x01
        /*0010*/ 	.byte	0x02, 0x03, 0x00, 0x00, 0x02, 0x06, 0x01, 0x00, 0x04, 0x0b, 0x08, 0x00, 0x01, 0x00, 0x00, 0x00
        /*0020*/ 	.byte	0x00, 0x00, 0x00, 0x00


//--------------------- .nv.info._Z25cuda_crystal_field_kerneljPKdS0_Pd --------------------------
	.section	.nv.info._Z25cuda_crystal_field_kerneljPKdS0_Pd,"",@"SHT_CUDA_INFO"
	.sectionflags	@""
	.align	4


	//----- nvinfo : EIATTR_CUDA_API_VERSION
	.align		4
        /*0000*/ 	.byte	0x04, 0x37
        /*0002*/ 	.short	(.L_13 - .L_12)
.L_12:
        /*0004*/ 	.word	0x00000082


	//----- nvinfo : EIATTR_KPARAM_INFO
	.align		4
.L_13:
        /*0008*/ 	.byte	0x04, 0x17
        /*000a*/ 	.short	(.L_15 - .L_14)
.L_14:
        /*000c*/ 	.word	0x00000000
        /*0010*/ 	.short	0x0003
        /*0012*/ 	.short	0x0018
        /*0014*/ 	.byte	0x00, 0xf5, 0x21, 0x00


	//----- nvinfo : EIATTR_KPARAM_INFO
	.align		4
.L_15:
        /*0018*/ 	.byte	0x04, 0x17
        /*001a*/ 	.short	(.L_17 - .L_16)
.L_16:
        /*001c*/ 	.word	0x00000000
        /*0020*/ 	.short	0x0002
        /*0022*/ 	.short	0x0010
        /*0024*/ 	.byte	0x00, 0xf5, 0x21, 0x00


	//----- nvinfo : EIATTR_KPARAM_INFO
	.align		4
.L_17:
        /*0028*/ 	.byte	0x04, 0x17
        /*002a*/ 	.short	(.L_19 - .L_18)
.L_18:
        /*002c*/ 	.word	0x00000000
        /*0030*/ 	.short	0x0001
        /*0032*/ 	.short	0x0008
        /*0034*/ 	.byte	0x00, 0xf5, 0x21, 0x00


	//----- nvinfo : EIATTR_KPARAM_INFO
	.align		4
.L_19:
        /*0038*/ 	.byte	0x04, 0x17
        /*003a*/ 	.short	(.L_21 - .L_20)
.L_20:
        /*003c*/ 	.word	0x00000000
        /*0040*/ 	.short	0x0000
        /*0042*/ 	.short	0x0000
        /*0044*/ 	.byte	0x00, 0xf0, 0x11, 0x00


	//----- nvinfo : EIATTR_SPARSE_MMA_MASK
	.align		4
.L_21:
        /*0048*/ 	.byte	0x03, 0x50
        /*004a*/ 	.short	0x0000


	//----- nvinfo : EIATTR_MAXREG_COUNT
	.align		4
        /*004c*/ 	.byte	0x03, 0x1b
        /*004e*/ 	.short	0x00ff


	//----- nvinfo : EIATTR_MERCURY_ISA_VERSION
	.align		4
        /*0050*/ 	.byte	0x03, 0x5f
        /*0052*/ 	.short	0x0101


	//----- nvinfo : EIATTR_VRC_CTA_INIT_COUNT
	.align		4
        /*0054*/ 	.byte	0x02, 0x4a
	.zero		1
	.zero		1


	//----- nvinfo : EIATTR_EXIT_INSTR_OFFSETS
	.align		4
        /*0058*/ 	.byte	0x04, 0x1c
        /*005a*/ 	.short	(.L_23 - .L_22)


	//   ....[0]....
.L_22:
        /*005c*/ 	.word	0x00000070


	//   ....[1]....
        /*0060*/ 	.word	0x00002420


	//----- nvinfo : EIATTR_CBANK_PARAM_SIZE
	.align		4
.L_23:
        /*0064*/ 	.byte	0x03, 0x19
        /*0066*/ 	.short	0x0020


	//----- nvinfo : EIATTR_PARAM_CBANK
	.align		4
        /*0068*/ 	.byte	0x04, 0x0a
        /*006a*/ 	.short	(.L_25 - .L_24)
	.align		4
.L_24:
        /*006c*/ 	.word	index@(.nv.constant0._Z25cuda_crystal_field_kerneljPKdS0_Pd)
        /*0070*/ 	.short	0x0380
        /*0072*/ 	.short	0x0020


	//----- nvinfo : EIATTR_SW_WAR
	.align		4
.L_25:
        /*0074*/ 	.byte	0x04, 0x36
        /*0076*/ 	.short	(.L_27 - .L_26)
.L_26:
        /*0078*/ 	.word	0x00000008
.L_27:


//--------------------- .nv.info._Z32cuda_crystal_field_energy_kerneljPKdS0_Pd --------------------------
	.section	.nv.info._Z32cuda_crystal_field_energy_kerneljPKdS0_Pd,"",@"SHT_CUDA_INFO"
	.sectionflags	@""
	.align	4


	//----- nvinfo : EIATTR_CUDA_API_VERSION
	.align		4
        /*0000*/ 	.byte	0x04, 0x37
        /*0002*/ 	.short	(.L_29 - .L_28)
.L_28:
        /*0004*/ 	.word	0x00000082


	//----- nvinfo : EIATTR_KPARAM_INFO
	.align		4
.L_29:
        /*0008*/ 	.byte	0x04, 0x17
        /*000a*/ 	.short	(.L_31 - .L_30)
.L_30:
        /*000c*/ 	.word	0x00000000
        /*0010*/ 	.short	0x0003
        /*0012*/ 	.short	0x0018
        /*0014*/ 	.byte	0x00, 0xf5, 0x21, 0x00


	//----- nvinfo : EIATTR_KPARAM_INFO
	.align		4
.L_31:
        /*0018*/ 	.byte	0x04, 0x17
        /*001a*/ 	.short	(.L_33 - .L_32)
.L_32:
        /*001c*/ 	.word	0x00000000
        /*0020*/ 	.short	0x0002
        /*0022*/ 	.short	0x0010
        /*0024*/ 	.byte	0x00, 0xf5, 0x21, 0x00


	//----- nvinfo : EIATTR_KPARAM_INFO
	.align		4
.L_33:
        /*0028*/ 	.byte	0x04, 0x17
        /*002a*/ 	.short	(.L_35 - .L_34)
.L_34:
        /*002c*/ 	.word	0x00000000
        /*0030*/ 	.short	0x0001
        /*0032*/ 	.short	0x0008
        /*0034*/ 	.byte	0x00, 0xf5, 0x21, 0x00


	//----- nvinfo : EIATTR_KPARAM_INFO
	.align		4
.L_35:
        /*0038*/ 	.byte	0x04, 0x17
        /*003a*/ 	.short	(.L_37 - .L_36)
.L_36:
        /*003c*/ 	.word	0x00000000
        /*0040*/ 	.short	0x0000
        /*0042*/ 	.short	0x0000
        /*0044*/ 	.byte	0x00, 0xf0, 0x11, 0x00


	//----- nvinfo : EIATTR_SPARSE_MMA_MASK
	.align		4
.L_37:
        /*0048*/ 	.byte	0x03, 0x50
        /*004a*/ 	.short	0x0000


	//----- nvinfo : EIATTR_MAXREG_COUNT
	.align		4
        /*004c*/ 	.byte	0x03, 0x1b
        /*004e*/ 	.short	0x00ff


	//----- nvinfo : EIATTR_MERCURY_ISA_VERSION
	.align		4
        /*0050*/ 	.byte	0x03, 0x5f
        /*0052*/ 	.short	0x0101


	//----- nvinfo : EIATTR_VRC_CTA_INIT_COUNT
	.align		4
        /*0054*/ 	.byte	0x02, 0x4a
	.zero		1
	.zero		1


	//----- nvinfo : EIATTR_EXIT_INSTR_OFFSETS
	.align		4
        /*0058*/ 	.byte	0x04, 0x1c
        /*005a*/ 	.short	(.L_39 - .L_38)


	//   ....[0]....
.L_38:
        /*005c*/ 	.word	0x00000070


	//   ....[1]....
        /*0060*/ 	.word	0x00001200


	//----- nvinfo : EIATTR_CBANK_PARAM_SIZE
	.align		4
.L_39:
        /*0064*/ 	.byte	0x03, 0x19
        /*0066*/ 	.short	0x0020


	//----- nvinfo : EIATTR_PARAM_CBANK
	.align		4
        /*0068*/ 	.byte	0x04, 0x0a
        /*006a*/ 	.short	(.L_41 - .L_40)
	.align		4
.L_40:
        /*006c*/ 	.word	index@(.nv.constant0._Z32cuda_crystal_field_energy_kerneljPKdS0_Pd)
        /*0070*/ 	.short	0x0380
        /*0072*/ 	.short	0x0020


	//----- nvinfo : EIATTR_SW_WAR
	.align		4
.L_41:
        /*0074*/ 	.byte	0x04, 0x36
        /*0076*/ 	.short	(.L_43 - .L_42)
.L_42:
        /*0078*/ 	.word	0x00000008
.L_43:


//--------------------- .nv.callgraph             --------------------------
	.section	.nv.callgraph,"",@"SHT_CUDA_CALLGRAPH"
	.align	4
	.sectionentsize	8
	.align		4
        /*0000*/ 	.word	0x00000000
	.align		4
        /*0004*/ 	.word	0xffffffff
	.align		4
        /*0008*/ 	.word	0x00000000
	.align		4
        /*000c*/ 	.word	0xfffffffe
	.align		4
        /*0010*/ 	.word	0x00000000
	.align		4
        /*0014*/ 	.word	0xfffffffd
	.align		4
        /*0018*/ 	.word	0x00000000
	.align		4
        /*001c*/ 	.word	0xfffffffc


//--------------------- .text._Z25cuda_crystal_field_kerneljPKdS0_Pd --------------------------
	.section	.text._Z25cuda_crystal_field_kerneljPKdS0_Pd,"ax",@progbits
	.align	128
        .global         _Z25cuda_crystal_field_kerneljPKdS0_Pd
        .type           _Z25cuda_crystal_field_kerneljPKdS0_Pd,@function
        .size           _Z25cuda_crystal_field_kerneljPKdS0_Pd,(.L_x_2 - _Z25cuda_crystal_field_kerneljPKdS0_Pd)
        .other          _Z25cuda_crystal_field_kerneljPKdS0_Pd,@"STO_CUDA_ENTRY STV_DEFAULT"
_Z25cuda_crystal_field_kerneljPKdS0_Pd:
.text._Z25cuda_crystal_field_kerneljPKdS0_Pd:
[----:B------:R-:W-:Y:S01]  /*0000*/  LDC R1, c[0x0][0x37c] ;  /* 0x0000df00ff017b82 */ /* 0x000fe20000000800 */
[----:B------:R-:W0:Y:S07]  /*0010*/  S2R R3, SR_TID.X ;  /* 0x0000000000037919 */ /* 0x000e2e0000002100 */
[----:B------:R-:W0:Y:S01]  /*0020*/  S2UR UR6, SR_CTAID.X ;  /* 0x00000000000679c3 */ /* 0x000e220000002500 */
[----:B------:R-:W1:Y:S07]  /*0030*/  LDCU UR7, c[0x0][0x380] ;  /* 0x00007000ff0777ac */ /* 0x000e6e0008000800 */
[----:B------:R-:W0:Y:S02]  /*0040*/  LDC R0, c[0x0][0x360] ;  /* 0x0000d800ff007b82 */ /* 0x000e240000000800 */
[----:B0-----:R-:W-:-:S05]  /*0050*/  IMAD R0, R0, UR6, R3 ;  /* 0x0000000600007c24 */ /* 0x001fca000f8e0203 */
[----:B-1----:R-:W-:-:S13]  /*0060*/  ISETP.GE.U32.AND P0, PT, R0, UR7, PT ;  /* 0x0000000700007c0c */ /* 0x002fda000bf06070 */
[----:B------:R-:W-:Y:S05]  /*0070*/  @P0 EXIT ;  /* 0x000000000000094d */ /* 0x000fea0003800000 */
[----:B------:R-:W0:Y:S01]  /*0080*/  LDC R0, c[0x0][0x360] ;  /* 0x0000d800ff007b82 */ /* 0x000e220000000800 */
[----:B------:R-:W1:Y:S07]  /*0090*/  LDCU.64 UR4, c[0x0][0x358] ;  /* 0x00006b00ff0477ac */ /* 0x000e6e0008000a00 */
[----:B------:R-:W2:Y:S08]  /*00a0*/  LDC.64 R44, c[0x0][0x388] ;  /* 0x0000e200ff2c7b82 */ /* 0x000eb00000000a00 */
[----:B------:R-:W3:Y:S01]  /*00b0*/  LDC.64 R16, c[0x0][0x390] ;  /* 0x0000e400ff107b82 */ /* 0x000ee20000000a00 */
[----:B0-----:R-:W-:-:S04]  /*00c0*/  IMAD R3, R0, UR6, R3 ;  /* 0x0000000600037c24 */ /* 0x001fc8000f8e0203 */
[----:B------:R-:W-:-:S04]  /*00d0*/  IMAD R0, R3, 0x3, RZ ;  /* 0x0000000303007824 */ /* 0x000fc800078e02ff */
[C---:B--2---:R-:W-:Y:S01]  /*00e0*/  IMAD.WIDE.U32 R24, R0.reuse, 0x8, R44 ;  /* 0x0000000800187825 */ /* 0x044fe200078e002c */
[----:B------:R-:W-:-:S05]  /*00f0*/  IADD3 R58, PT, PT, R0, 0x1, RZ ;  /* 0x00000001003a7810 */ /* 0x000fca0007ffe0ff */
[----:B------:R-:W-:Y:S01]  /*0100*/  IMAD.WIDE.U32 R46, R58, 0x8, R44 ;  /* 0x000000083a2e7825 */ /* 0x000fe200078e002c */
[----:B-1----:R-:W2:Y:S01]  /*0110*/  LDG.E.64 R24, desc[UR4][R24.64] ;  /* 0x0000000418187981 */ /* 0x002ea2000c1e1b00 */
[----:B------:R-:W-:-:S04]  /*0120*/  IADD3 R59, PT, PT, R0, 0x2, RZ ;  /* 0x00000002003b7810 */ /* 0x000fc80007ffe0ff */
[----:B------:R-:W4:Y:S01]  /*0130*/  LDG.E.64 R46, desc[UR4][R46.64] ;  /* 0x000000042e2e7981 */ /* 0x000f22000c1e1b00 */
[----:B------:R-:W-:-:S06]  /*0140*/  IMAD.WIDE.U32 R44, R59, 0x8, R44 ;  /* 0x000000083b2c7825 */ /* 0x000fcc00078e002c */
[----:B------:R-:W5:Y:S01]  /*0150*/  LDG.E.64 R44, desc[UR4][R44.64] ;  /* 0x000000042c2c7981 */ /* 0x000f62000c1e1b00 */
[----:B---3--:R-:W-:-:S04]  /*0160*/  IMAD.WIDE.U32 R52, R3, 0x8, R16 ;  /* 0x0000000803347825 */ /* 0x008fc800078e0010 */
[----:B------:R-:W-:Y:S02]  /*0170*/  VIADD R3, R3, UR7 ;  /* 0x0000000703037c36 */ /* 0x000fe40008000000 */
[----:B------:R-:W3:Y:S02]  /*0180*/  LDG.E.64 R52, desc[UR4][R52.64] ;  /* 0x0000000434347981 */ /* 0x000ee4000c1e1b00 */
[C---:B------:R-:W-:Y:S01]  /*0190*/  IMAD.WIDE.U32 R38, R3.reuse, 0x8, R16 ;  /* 0x0000000803267825 */ /* 0x040fe200078e0010 */
[----:B------:R-:W-:-:S05]  /*01a0*/  IADD3 R3, PT, PT, R3, UR7, RZ ;  /* 0x0000000703037c10 */ /* 0x000fca000fffe0ff */
[----:B------:R-:W3:Y:S01]  /*01b0*/  LDG.E.64 R38, desc[UR4][R38.64] ;  /* 0x0000000426267981 */ /* 0x000ee2000c1e1b00 */
[----:B------:R-:W-:-:S06]  /*01c0*/  IMAD.WIDE.U32 R50, R3, 0x8, R16 ;  /* 0x0000000803327825 */ /* 0x000fcc00078e0010 */
[----:B------:R-:W3:Y:S01]  /*01d0*/  LDG.E.64 R50, desc[UR4][R50.64] ;  /* 0x0000000432327981 */ /* 0x000ee2000c1e1b00 */
[----:B------:R-:W-:-:S05]  /*01e0*/  IADD3 R3, PT, PT, R3, UR7, RZ ;  /* 0x0000000703037c10 */ /* 0x000fca000fffe0ff */
[----:B------:R-:W-:-:S06]  /*01f0*/  IMAD.WIDE.U32 R48, R3, 0x8, R16 ;  /* 0x0000000803307825 */ /* 0x000fcc00078e0010 */
[----:B------:R-:W3:Y:S01]  /*0200*/  LDG.E.64 R48, desc[UR4][R48.64] ;  /* 0x0000000430307981 */ /* 0x000ee2000c1e1b00 */
[----:B------:R-:W-:-:S04]  /*0210*/  VIADD R3, R3, UR7 ;  /* 0x0000000703037c36 */ /* 0x000fc80008000000 */
[----:B------:R-:W-:-:S06]  /*0220*/  IMAD.WIDE.U32 R56, R3, 0x8, R16 ;  /* 0x0000000803387825 */ /* 0x000fcc00078e0010 */
[----:B------:R-:W3:Y:S01]  /*0230*/  LDG.E.64 R56, desc[UR4][R56.64] ;  /* 0x0000000438387981 */ /* 0x000ee2000c1e1b00 */
[----:B------:R-:W-:-:S05]  /*0240*/  IADD3 R7, PT, PT, R3, UR7, RZ ;  /* 0x0000000703077c10 */ /* 0x000fca000fffe0ff */
[----:B------:R-:W-:-:S06]  /*0250*/  IMAD.WIDE.U32 R64, R7, 0x8, R16 ;  /* 0x0000000807407825 */ /* 0x000fcc00078e0010 */
[----:B------:R-:W3:Y:S01]  /*0260*/  LDG.E.64 R64, desc[UR4][R64.64] ;  /* 0x0000000440407981 */ /* 0x000ee2000c1e1b00 */
[----:B------:R-:W-:Y:S01]  /*0270*/  MOV R8, 0x0 ;  /* 0x0000000000087802 */ /* 0x000fe20000000f00 */
[----:B------:R-:W-:Y:S01]  /*0280*/  IMAD.MOV.U32 R9, RZ, RZ, 0x40000000 ;  /* 0x40000000ff097424 */ /* 0x000fe200078e00ff */
[----:B------:R-:W-:Y:S01]  /*0290*/  UMOV UR10, 0xe8584caa ;  /* 0xe8584caa000a7882 */ /* 0x000fe20000000000 */
[----:B------:R-:W-:Y:S01]  /*02a0*/  UMOV UR11, 0x400bb67a ;  /* 0x400bb67a000b7882 */ /* 0x000fe20000000000 */
[----:B------:R-:W-:Y:S01]  /*02b0*/  UMOV UR8, 0xe8584caa ;  /* 0xe8584caa00087882 */ /* 0x000fe20000000000 */
[----:B------:R-:W-:Y:S01]  /*02c0*/  UMOV UR9, 0x3ffbb67a ;  /* 0x3ffbb67a00097882 */ /* 0x000fe20000000000 */
[----:B------:R-:W-:Y:S01]  /*02d0*/  UMOV UR12, 0x9b97f4a8 ;  /* 0x9b97f4a8000c7882 */ /* 0x000fe20000000000 */
[----:B------:R-:W-:Y:S01]  /*02e0*/  UMOV UR13, 0x4001e377 ;  /* 0x4001e377000d7882 */ /* 0x000fe20000000000 */
[C---:B--2---:R-:W-:Y:S02]  /*02f0*/  DMUL R2, R24.reuse, R24 ;  /* 0x0000001818027228 */ /* 0x044fe40000000000 */
[C---:B------:R-:W-:Y:S01]  /*0300*/  DMUL R18, R24.reuse, -UR10 ;  /* 0x8000000a18127c28 */ /* 0x040fe20008000000 */
[----:B------:R-:W-:Y:S01]  /*0310*/  UMOV UR11, 0x3ffbb67a ;  /* 0x3ffbb67a000b7882 */ /* 0x000fe20000000000 */
[----:B------:R-:W-:-:S02]  /*0320*/  DMUL R60, R24, 3 ;  /* 0x40080000183c7828 */ /* 0x000fc40000000000 */
[----:B----4-:R-:W-:Y:S02]  /*0330*/  DMUL R36, R46, R46 ;  /* 0x0000002e2e247228 */ /* 0x010fe40000000000 */
[----:B------:R-:W-:Y:S02]  /*0340*/  DMUL R4, R24, R2 ;  /* 0x0000000218047228 */ /* 0x000fe40000000000 */
[----:B------:R-:W-:Y:S02]  /*0350*/  DMUL R20, R2, 6 ;  /* 0x4018000002147828 */ /* 0x000fe40000000000 */
[----:B-----5:R-:W-:Y:S02]  /*0360*/  DMUL R42, R44, R44 ;  /* 0x0000002c2c2a7228 */ /* 0x020fe40000000000 */
[----:B------:R-:W-:Y:S02]  /*0370*/  DADD R14, R36, R36 ;  /* 0x00000000240e7229 */ /* 0x000fe40000000024 */
[----:B------:R-:W-:-:S02]  /*0380*/  DMUL R4, R24, R4 ;  /* 0x0000000418047228 */ /* 0x000fc40000000000 */
[----:B------:R-:W-:Y:S02]  /*0390*/  DMUL R22, R46, -UR8 ;  /* 0x800000082e167c28 */ /* 0x000fe40008000000 */
[----:B------:R-:W-:Y:S02]  /*03a0*/  DFMA R32, R42, R8, -1 ;  /* 0xbff000002a20742b */ /* 0x000fe40000000008 */
[----:B------:R-:W-:Y:S02]  /*03b0*/  DADD R10, R14, -2 ;  /* 0xc00000000e0a7429 */ /* 0x000fe40000000000 */
[----:B------:R-:W-:Y:S02]  /*03c0*/  DFMA R20, R36, -R20, R4 ;  /* 0x800000142414722b */ /* 0x000fe40000000004 */
[----:B------:R-:W-:Y:S02]  /*03d0*/  DADD R30, R14, -1 ;  /* 0xbff000000e1e7429 */ /* 0x000fe40000000000 */
[----:B------:R-:W-:-:S02]  /*03e0*/  DMUL R4, R24, -UR8 ;  /* 0x8000000818047c28 */ /* 0x000fc40008000000 */
[----:B------:R-:W-:Y:S02]  /*03f0*/  DADD R10, R42, R10 ;  /* 0x000000002a0a7229 */ /* 0x000fe4000000000a */
[----:B------:R-:W-:Y:S02]  /*0400*/  DADD R2, R14, R42 ;  /* 0x000000000e027229 */ /* 0x000fe4000000002a */
[--C-:B------:R-:W-:Y:S02]  /*0410*/  DFMA R12, R42, 2, R30.reuse ;  /* 0x400000002a0c782b */ /* 0x100fe4000000001e */
[----:B------:R-:W-:Y:S02]  /*0420*/  DMUL R28, R46, R18 ;  /* 0x000000122e1c7228 */ /* 0x000fe40000000000 */
[----:B------:R-:W-:Y:S02]  /*0430*/  DMUL R32, R4, R32 ;  /* 0x0000002004207228 */ /* 0x000fe40000000000 */
[----:B------:R-:W-:Y:S01]  /*0440*/  DMUL R18, R44, -UR8 ;  /* 0x800000082c127c28 */ /* 0x000fe20008000000 */
[----:B------:R-:W-:Y:S01]  /*0450*/  UMOV UR8, 0x7acafdb ;  /* 0x07acafdb00087882 */ /* 0x000fe20000000000 */
[----:B------:R-:W-:Y:S01]  /*0460*/  DADD R30, R42, R30 ;  /* 0x000000002a1e7229 */ /* 0x000fe2000000001e */
[----:B------:R-:W-:Y:S01]  /*0470*/  UMOV UR9, 0x4010bbb3 ;  /* 0x4010bbb300097882 */ /* 0x000fe20000000000 */
[----:B------:R-:W-:-:S02]  /*0480*/  DMUL R22, R22, R10 ;  /* 0x0000000a16167228 */ /* 0x000fc40000000000 */
[----:B------:R-:W-:Y:S02]  /*0490*/  DMUL R34, R44, UR10 ;  /* 0x0000000a2c227c28 */ /* 0x000fe40008000000 */
[----:B------:R-:W-:Y:S02]  /*04a0*/  DMUL R4, R4, R2 ;  /* 0x0000000204047228 */ /* 0x000fe40000000000 */
[----:B------:R-:W-:Y:S02]  /*04b0*/  DMUL R54, R46, 3 ;  /* 0x400800002e367828 */ /* 0x000fe40000000000 */
[----:B------:R-:W-:Y:S02]  /*04c0*/  DMUL R28, R44, R28 ;  /* 0x0000001c2c1c7228 */ /* 0x000fe40000000000 */
[----:B------:R-:W-:Y:S02]  /*04d0*/  DMUL R18, R18, R30 ;  /* 0x0000001e12127228 */ /* 0x000fe40000000000 */
[----:B---3--:R-:W-:-:S02]  /*04e0*/  DFMA R2, R52, R22, RZ ;  /* 0x000000163402722b */ /* 0x008fc400000000ff */
[----:B------:R-:W-:Y:S02]  /*04f0*/  DMUL R34, R34, R12 ;  /* 0x0000000c22227228 */ /* 0x000fe40000000000 */
[----:B------:R-:W-:Y:S02]  /*0500*/  DFMA R26, R52, R4, RZ ;  /* 0x00000004341a722b */ /* 0x000fe400000000ff */
[----:B------:R-:W-:Y:S02]  /*0510*/  DMUL R12, R46, R36 ;  /* 0x000000242e0c7228 */ /* 0x000fe40000000000 */
[----:B------:R-:W-:Y:S02]  /*0520*/  DMUL R10, R44, 3 ;  /* 0x400800002c0a7828 */ /* 0x000fe40000000000 */
[C---:B------:R-:W-:Y:S02]  /*0530*/  DMUL R54, R42.reuse, R54 ;  /* 0x000000362a367228 */ /* 0x040fe40000000000 */
[----:B------:R-:W-:-:S02]  /*0540*/  DADD R40, R42, -1 ;  /* 0xbff000002a287429 */ /* 0x000fc40000000000 */
[----:B------:R-:W-:Y:S02]  /*0550*/  DFMA R52, R52, R18, RZ ;  /* 0x000000123434722b */ /* 0x000fe400000000ff */
[----:B------:R-:W-:Y:S02]  /*0560*/  DFMA R2, R38, R28, R2 ;  /* 0x0000001c2602722b */ /* 0x000fe40000000002 */
[----:B------:R-:W-:Y:S02]  /*0570*/  DMUL R60, R42, R60 ;  /* 0x0000003c2a3c7228 */ /* 0x000fe40000000000 */
[----:B------:R-:W-:Y:S02]  /*0580*/  DFMA R26, R38, R34, R26 ;  /* 0x00000022261a722b */ /* 0x000fe4000000001a */
[----:B------:R-:W-:Y:S02]  /*0590*/  DMUL R12, R46, R12 ;  /* 0x0000000c2e0c7228 */ /* 0x000fe40000000000 */
[----:B------:R-:W-:-:S02]  /*05a0*/  DMUL R10, R10, R40 ;  /* 0x000000280a0a7228 */ /* 0x000fc40000000000 */
[----:B------:R-:W-:Y:S02]  /*05b0*/  DFMA R38, R38, R32, R52 ;  /* 0x000000202626722b */ /* 0x000fe40000000034 */
[C---:B------:R-:W-:Y:S02]  /*05c0*/  DFMA R54, R50.reuse, R54, R2 ;  /* 0x000000363236722b */ /* 0x040fe40000000002 */
[----:B------:R-:W-:Y:S02]  /*05d0*/  DFMA R60, R50, R60, R26 ;  /* 0x0000003c323c722b */ /* 0x000fe4000000001a */
[----:B------:R-:W-:Y:S01]  /*05e0*/  DMUL R40, R24, UR8 ;  /* 0x0000000818287c28 */ /* 0x000fe20008000000 */
[----:B------:R-:W-:Y:S01]  /*05f0*/  UMOV UR9, 0x4000bbb3 ;  /* 0x4000bbb300097882 */ /* 0x000fe20000000000 */
[----:B------:R-:W-:Y:S02]  /*0600*/  DMUL R2, R36, 8 ;  /* 0x4020000024027828 */ /* 0x000fe40000000000 */
[----:B------:R-:W-:-:S02]  /*0610*/  DMUL R26, R12, 8 ;  /* 0x402000000c1a7828 */ /* 0x000fc40000000000 */
[----:B------:R-:W-:Y:S02]  /*0620*/  DFMA R50, R50, R10, R38 ;  /* 0x0000000a3232722b */ /* 0x000fe40000000026 */
[----:B------:R-:W-:Y:S02]  /*0630*/  DMUL R52, R46, R40 ;  /* 0x000000282e347228 */ /* 0x000fe40000000000 */
[----:B------:R-:W-:Y:S02]  /*0640*/  DADD R10, R2, -5 ;  /* 0xc0140000020a7429 */ /* 0x000fe40000000000 */
[----:B------:R-:W-:Y:S02]  /*0650*/  DMUL R40, R44, R42 ;  /* 0x0000002a2c287228 */ /* 0x000fe40000000000 */
[----:B------:R-:W-:Y:S02]  /*0660*/  DADD R38, R26, 4 ;  /* 0x401000001a267429 */ /* 0x000fe40000000000 */
[----:B------:R-:W-:-:S02]  /*0670*/  DMUL R52, R44, R52 ;  /* 0x000000342c347228 */ /* 0x000fc40000000000 */
[----:B------:R-:W-:Y:S02]  /*0680*/  DFMA R10, R42, 2, R10 ;  /* 0x400000002a0a782b */ /* 0x000fe4000000000a */
[----:B------:R-:W-:Y:S02]  /*0690*/  DMUL R40, R44, R40 ;  /* 0x000000282c287228 */ /* 0x000fe40000000000 */
[C---:B------:R-:W-:Y:S02]  /*06a0*/  DFMA R38, R42.reuse, -5, R38 ;  /* 0xc01400002a26782b */ /* 0x040fe40000000026 */
[----:B------:R-:W-:Y:S02]  /*06b0*/  DFMA R8, R42, R8, -3 ;  /* 0xc00800002a08742b */ /* 0x000fe40000000008 */
[----:B------:R-:W-:Y:S02]  /*06c0*/  DMUL R52, R52, R10 ;  /* 0x0000000a34347228 */ /* 0x000fe40000000000 */
[----:B------:R-:W-:-:S02]  /*06d0*/  DMUL R10, R36, 4 ;  /* 0x40100000240a7828 */ /* 0x000fc40000000000 */
[----:B------:R-:W-:Y:S02]  /*06e0*/  DADD R38, R40, R38 ;  /* 0x0000000028267229 */ /* 0x000fe40000000026 */
[----:B------:R-:W-:Y:S02]  /*06f0*/  DADD R20, R12, R20 ;  /* 0x000000000c147229 */ /* 0x000fe40000000014 */
[----:B------:R-:W-:Y:S01]  /*0700*/  DMUL R62, R24, UR8 ;  /* 0x00000008183e7c28 */ /* 0x000fe20008000000 */
[----:B------:R-:W-:Y:S01]  /*0710*/  UMOV UR8, 0x3ada5b53 ;  /* 0x3ada5b5300087882 */ /* 0x000fe20000000000 */
[----:B------:R-:W-:Y:S01]  /*0720*/  DFMA R34, R34, R48, R60 ;  /* 0x000000302222722b */ /* 0x000fe2000000003c */
[----:B------:R-:W-:Y:S01]  /*0730*/  UMOV UR9, 0x3ff94c58 ;  /* 0x3ff94c5800097882 */ /* 0x000fe20000000000 */
[C---:B------:R-:W-:Y:S02]  /*0740*/  DFMA R38, R10.reuse, R8, R38 ;  /* 0x000000080a26722b */ /* 0x040fe40000000026 */
[----:B------:R-:W-:Y:S01]  /*0750*/  DADD R10, R10, -1 ;  /* 0xbff000000a0a7429 */ /* 0x000fe20000000000 */
[----:B------:R-:W-:Y:S01]  /*0760*/  HFMA2 R9, -RZ, RZ, 2.09375, 0 ;  /* 0x40300000ff097431 */ /* 0x000fe200000001ff */
[----:B------:R-:W-:Y:S01]  /*0770*/  MOV R8, 0x0 ;  /* 0x0000000000087802 */ /* 0x000fe20000000f00 */
[----:B------:R-:W-:-:S02]  /*0780*/  DFMA R28, R28, R48, R54 ;  /* 0x000000301c1c722b */ /* 0x000fc40000000036 */
[----:B------:R-:W-:Y:S01]  /*0790*/  DFMA R32, R32, R48, R50 ;  /* 0x000000302020722b */ /* 0x000fe20000000032 */
[----:B------:R-:W-:Y:S02]  /*07a0*/  IMAD.MOV.U32 R54, RZ, RZ, 0x0 ;  /* 0x00000000ff367424 */ /* 0x000fe400078e00ff */
[----:B------:R-:W-:Y:S01]  /*07b0*/  HFMA2 R51, -RZ, RZ, 2.0625, 0 ;  /* 0x40200000ff337431 */ /* 0x000fe200000001ff */
[----:B------:R-:W-:Y:S01]  /*07c0*/  DADD R10, R42, R10 ;  /* 0x000000002a0a7229 */ /* 0x000fe2000000000a */
[----:B------:R-:W-:Y:S01]  /*07d0*/  MOV R50, 0x0 ;  /* 0x0000000000327802 */ /* 0x000fe20000000f00 */
[----:B------:R-:W-:Y:S01]  /*07e0*/  DFMA R12, R12, R8, 1 ;  /* 0x3ff000000c0c742b */ /* 0x000fe20000000008 */
[----:B------:R-:W-:Y:S01]  /*07f0*/  MOV R55, 0x40240000 ;  /* 0x4024000000377802 */ /* 0x000fe20000000f00 */
[----:B------:R-:W-:Y:S01]  /*0800*/  IMAD.MOV.U32 R9, RZ, RZ, 0x40100000 ;  /* 0x40100000ff097424 */ /* 0x000fe200078e00ff */
[C---:B------:R-:W-:Y:S02]  /*0810*/  DADD R48, -R42.reuse, R26 ;  /* 0x000000002a307229 */ /* 0x040fe4000000011a */
[----:B------:R-:W-:-:S02]  /*0820*/  DFMA R50, R42, R50, -4 ;  /* 0xc01000002a32742b */ /* 0x000fc40000000032 */
[----:B------:R-:W-:Y:S02]  /*0830*/  DMUL R62, R62, R10 ;  /* 0x0000000a3e3e7228 */ /* 0x000fe40000000000 */
[C---:B------:R-:W-:Y:S02]  /*0840*/  DFMA R8, R42.reuse, R8, -1 ;  /* 0xbff000002a08742b */ /* 0x040fe40000000008 */
[----:B------:R-:W-:Y:S02]  /*0850*/  DFMA R12, R42, -5, R12 ;  /* 0xc01400002a0c782b */ /* 0x000fe4000000000c */
[----:B------:R-:W-:Y:S02]  /*0860*/  DADD R60, R48, R40 ;  /* 0x00000000303c7229 */ /* 0x000fe40000000028 */
[----:B------:R-:W-:Y:S02]  /*0870*/  DFMA R54, R42, R54, -7 ;  /* 0xc01c00002a36742b */ /* 0x000fe40000000036 */
[----:B------:R-:W-:Y:S01]  /*0880*/  DMUL R8, R62, R8 ;  /* 0x000000083e087228 */ /* 0x000fe20000000000 */
[----:B------:R-:W-:Y:S01]  /*0890*/  MOV R62, 0x0 ;  /* 0x00000000003e7802 */ /* 0x000fe20000000f00 */
[----:B------:R-:W-:Y:S01]  /*08a0*/  IMAD.MOV.U32 R63, RZ, RZ, 0x40260000 ;  /* 0x40260000ff3f7424 */ /* 0x000fe200078e00ff */
[----:B------:R-:W-:-:S02]  /*08b0*/  DFMA R48, R40, 4, R12 ;  /* 0x401000002830782b */ /* 0x000fc4000000000c */
[----:B------:R-:W-:Y:S01]  /*08c0*/  DFMA R12, R36, R50, R60 ;  /* 0x00000032240c722b */ /* 0x000fe2000000003c */
[----:B------:R-:W-:Y:S02]  /*08d0*/  HFMA2 R61, -RZ, RZ, 2.0859375, 0 ;  /* 0x402c0000ff3d7431 */ /* 0x000fe400000001ff */
[----:B------:R-:W-:Y:S01]  /*08e0*/  DFMA R50, R42, -R62, 1 ;  /* 0x3ff000002a32742b */ /* 0x000fe2000000083e */
[----:B------:R-:W-:Y:S02]  /*08f0*/  MOV R60, 0x0 ;  /* 0x00000000003c7802 */ /* 0x000fe40000000f00 */
[----:B------:R-:W-:-:S04]  /*0900*/  DFMA R54, R14, R54, R48 ;  /* 0x000000360e36722b */ /* 0x000fc80000000030 */
[----:B------:R-:W-:Y:S02]  /*0910*/  DFMA R62, R42, R60, -1 ;  /* 0xbff000002a3e742b */ /* 0x000fe4000000003c */
[----:B------:R-:W-:-:S08]  /*0920*/  DFMA R50, R40, 7, R50 ;  /* 0x401c00002832782b */ /* 0x000fd00000000032 */
[----:B------:R-:W-:Y:S01]  /*0930*/  DFMA R62, R36, R62, R50 ;  /* 0x0000003e243e722b */ /* 0x000fe20000000032 */
[----:B------:R-:W-:Y:S01]  /*0940*/  VIADD R51, R7, UR7 ;  /* 0x0000000707337c36 */ /* 0x000fe20008000000 */
[----:B------:R-:W-:-:S03]  /*0950*/  DMUL R6, R24, -UR8 ;  /* 0x8000000818067c28 */ /* 0x000fc60008000000 */
[----:B------:R-:W-:Y:S01]  /*0960*/  IMAD.WIDE.U32 R48, R51, 0x8, R16 ;  /* 0x0000000833307825 */ /* 0x000fe200078e0010 */
[----:B------:R-:W-:Y:S01]  /*0970*/  UMOV UR8, 0xd193c22d ;  /* 0xd193c22d00087882 */ /* 0x000fe20000000000 */
[----:B------:R-:W-:Y:S01]  /*0980*/  UMOV UR9, 0x4007aa10 ;  /* 0x4007aa1000097882 */ /* 0x000fe20000000000 */
[----:B------:R-:W-:-:S03]  /*0990*/  DFMA R4, R4, R56, R34 ;  /* 0x000000380404722b */ /* 0x000fc60000000022 */
[----:B------:R-:W2:Y:S01]  /*09a0*/  LDG.E.64 R48, desc[UR4][R48.64] ;  /* 0x0000000430307981 */ /* 0x000ea2000c1e1b00 */
[----:B------:R-:W-:Y:S01]  /*09b0*/  DMUL R6, R46, R6 ;  /* 0x000000062e067228 */ /* 0x000fe20000000000 */
[----:B------:R-:W-:Y:S01]  /*09c0*/  IADD3 R51, PT, PT, R51, UR7, RZ ;  /* 0x0000000733337c10 */ /* 0x000fe2000fffe0ff */
[----:B------:R-:W-:Y:S02]  /*09d0*/  DMUL R34, R20, UR8 ;  /* 0x0000000814227c28 */ /* 0x000fe40008000000 */
[----:B------:R-:W-:Y:S02]  /*09e0*/  DFMA R60, R42, R60, -3 ;  /* 0xc00800002a3c742b */ /* 0x000fe4000000003c */
[----:B------:R-:W-:Y:S01]  /*09f0*/  DFMA R32, R18, R56, R32 ;  /* 0x000000381220722b */ /* 0x000fe20000000020 */
[----:B------:R-:W-:Y:S01]  /*0a00*/  IMAD.WIDE.U32 R66, R51, 0x8, R16 ;  /* 0x0000000833427825 */ /* 0x000fe200078e0010 */
[C---:B------:R-:W-:Y:S02]  /*0a10*/  DMUL R6, R44.reuse, R6 ;  /* 0x000000062c067228 */ /* 0x040fe40000000000 */
[----:B------:R-:W-:-:S02]  /*0a20*/  DMUL R34, R44, R34 ;  /* 0x000000222c227228 */ /* 0x000fc40000000000 */
[----:B------:R-:W-:Y:S02]  /*0a30*/  DMUL R18, R44, -UR12 ;  /* 0x8000000c2c127c28 */ /* 0x000fe40008000000 */
[----:B------:R-:W-:Y:S02]  /*0a40*/  DFMA R56, R22, R56, R28 ;  /* 0x000000381638722b */ /* 0x000fe4000000001c */
[----:B------:R-:W-:Y:S02]  /*0a50*/  DMUL R6, R6, R60 ;  /* 0x0000003c06067228 */ /* 0x000fe40000000000 */
[----:B------:R-:W-:Y:S02]  /*0a60*/  DFMA R60, R64, R34, R32 ;  /* 0x00000022403c722b */ /* 0x000fe40000000020 */
[----:B------:R-:W3:Y:S01]  /*0a70*/  LDG.E.64 R34, desc[UR4][R66.64] ;  /* 0x0000000442227981 */ /* 0x000ee2000c1e1b00 */
[----:B------:R-:W-:Y:S01]  /*0a80*/  MOV R28, 0x0 ;  /* 0x00000000001c7802 */ /* 0x000fe20000000f00 */
[----:B------:R-:W-:Y:S01]  /*0a90*/  IMAD.MOV.U32 R29, RZ, RZ, 0x401c0000 ;  /* 0x401c0000ff1d7424 */ /* 0x000fe200078e00ff */
[----:B------:R-:W-:Y:S01]  /*0aa0*/  DMUL R18, R30, R18 ;  /* 0x000000121e127228 */ /* 0x000fe20000000000 */
[----:B------:R-:W-:-:S04]  /*0ab0*/  IADD3 R33, PT, PT, R51, UR7, RZ ;  /* 0x0000000733217c10 */ /* 0x000fc8000fffe0ff */
[----:B------:R-:W-:Y:S01]  /*0ac0*/  DFMA R22, R42, R28, -4 ;  /* 0xc01000002a16742b */ /* 0x000fe2000000001c */
[----:B------:R-:W-:Y:S01]  /*0ad0*/  IMAD.WIDE.U32 R50, R33, 0x8, R16 ;  /* 0x0000000821327825 */ /* 0x000fe200078e0010 */
[----:B------:R-:W-:Y:S01]  /*0ae0*/  UMOV UR10, 0x7acafdb ;  /* 0x07acafdb000a7882 */ /* 0x000fe20000000000 */
[----:B------:R-:W-:-:S04]  /*0af0*/  UMOV UR11, 0x4000bbb3 ;  /* 0x4000bbb3000b7882 */ /* 0x000fc80000000000 */
[----:B------:R-:W4:Y:S01]  /*0b00*/  LDG.E.64 R50, desc[UR4][R50.64] ;  /* 0x0000000432327981 */ /* 0x000f22000c1e1b00 */
[----:B------:R-:W-:Y:S02]  /*0b10*/  DMUL R22, R18, R22 ;  /* 0x0000001612167228 */ /* 0x000fe40000000000 */
[----:B------:R-:W-:-:S08]  /*0b20*/  DMUL R18, R24, UR8 ;  /* 0x0000000818127c28 */ /* 0x000fd00008000000 */
[----:B------:R-:W-:Y:S02]  /*0b30*/  DMUL R12, R18, R12 ;  /* 0x0000000c120c7228 */ /* 0x000fe40000000000 */
[----:B------:R-:W-:Y:S01]  /*0b40*/  DMUL R18, R44, -UR10 ;  /* 0x8000000a2c127c28 */ /* 0x000fe20008000000 */
[----:B------:R-:W-:-:S07]  /*0b50*/  IADD3 R33, PT, PT, R33, UR7, RZ ;  /* 0x0000000721217c10 */ /* 0x000fce000fffe0ff */
[----:B------:R-:W-:Y:S02]  /*0b60*/  DMUL R54, R18, R54 ;  /* 0x0000003612367228 */ /* 0x000fe40000000000 */
[----:B------:R-:W-:-:S08]  /*0b70*/  DMUL R18, R46, UR8 ;  /* 0x000000082e127c28 */ /* 0x000fd00008000000 */
[----:B------:R-:W-:Y:S01]  /*0b80*/  DMUL R38, R18, R38 ;  /* 0x0000002612267228 */ /* 0x000fe20000000000 */
[----:B------:R-:W-:-:S06]  /*0b90*/  IMAD.WIDE.U32 R18, R33, 0x8, R16 ;  /* 0x0000000821127825 */ /* 0x000fcc00078e0010 */
[----:B------:R-:W5:Y:S01]  /*0ba0*/  LDG.E.64 R18, desc[UR4][R18.64] ;  /* 0x0000000412127981 */ /* 0x000f62000c1e1b00 */
[----:B------:R-:W-:-:S08]  /*0bb0*/  DFMA R28, R36, R28, -2 ;  /* 0xc0000000241c742b */ /* 0x000fd0000000001c */
[----:B------:R-:W-:Y:S02]  /*0bc0*/  DADD R28, R28, R28 ;  /* 0x000000001c1c7229 */ /* 0x000fe4000000001c */
[----:B------:R-:W-:-:S06]  /*0bd0*/  DFMA R4, R64, R12, R4 ;  /* 0x0000000c4004722b */ /* 0x000fcc0000000004 */
[----:B------:R-:W-:Y:S02]  /*0be0*/  DFMA R28, R42, R28, -R36 ;  /* 0x0000001c2a1c722b */ /* 0x000fe40000000824 */
[----:B------:R-:W-:Y:S02]  /*0bf0*/  DFMA R64, R64, R38, R56 ;  /* 0x000000264040722b */ /* 0x000fe40000000038 */
[----:B------:R-:W-:-:S04]  /*0c00*/  DMUL R56, R24, -UR12 ;  /* 0x8000000c18387c28 */ /* 0x000fc80008000000 */
[----:B------:R-:W-:-:S08]  /*0c10*/  DFMA R28, R40, 7, R28 ;  /* 0x401c0000281c782b */ /* 0x000fd0000000001c */
[----:B------:R-:W-:Y:S02]  /*0c20*/  DMUL R56, R56, R28 ;  /* 0x0000001c38387228 */ /* 0x000fe40000000000 */
[----:B------:R-:W-:-:S08]  /*0c30*/  DMUL R28, R46, -UR12 ;  /* 0x8000000c2e1c7c28 */ /* 0x000fd00008000000 */
[----:B------:R-:W-:Y:S01]  /*0c40*/  DMUL R62, R28, R62 ;  /* 0x0000003e1c3e7228 */ /* 0x000fe20000000000 */
[----:B------:R-:W-:Y:S01]  /*0c50*/  MOV R28, 0x0 ;  /* 0x00000000001c7802 */ /* 0x000fe20000000f00 */
[----:B------:R-:W-:-:S06]  /*0c60*/  IMAD.MOV.U32 R29, RZ, RZ, 0x403c0000 ;  /* 0x403c0000ff1d7424 */ /* 0x000fcc00078e00ff */
[----:B------:R-:W-:Y:S01]  /*0c70*/  DFMA R28, R42, R28, -6 ;  /* 0xc01800002a1c742b */ /* 0x000fe2000000001c */
[----:B------:R-:W-:Y:S01]  /*0c80*/  UMOV UR8, 0x3ada5b53 ;  /* 0x3ada5b5300087882 */ /* 0x000fe20000000000 */
[----:B------:R-:W-:Y:S01]  /*0c90*/  UMOV UR9, 0x3fe94c58 ;  /* 0x3fe94c5800097882 */ /* 0x000fe20000000000 */
[C---:B--2---:R-:W-:Y:S02]  /*0ca0*/  DFMA R4, R48.reuse, R54, R4 ;  /* 0x000000363004722b */ /* 0x044fe40000000004 */
[C---:B------:R-:W-:Y:S02]  /*0cb0*/  DFMA R64, R48.reuse, R52, R64 ;  /* 0x000000343040722b */ /* 0x040fe40000000040 */
[----:B------:R-:W-:Y:S01]  /*0cc0*/  DFMA R60, R48, R8, R60 ;  /* 0x00000008303c722b */ /* 0x000fe2000000003c */
[----:B------:R-:W-:Y:S01]  /*0cd0*/  IMAD.MOV.U32 R48, RZ, RZ, 0x0 ;  /* 0x00000000ff307424 */ /* 0x000fe200078e00ff */
[----:B------:R-:W-:-:S06]  /*0ce0*/  MOV R49, 0x403b0000 ;  /* 0x403b000000317802 */ /* 0x000fcc0000000f00 */
[----:B------:R-:W-:-:S08]  /*0cf0*/  DFMA R48, R42, -R48, 3 ;  /* 0x400800002a30742b */ /* 0x000fd00000000830 */
[----:B------:R-:W-:Y:S02]  /*0d00*/  DFMA R48, R40, 28, R48 ;  /* 0x403c00002830782b */ /* 0x000fe40000000030 */
[C---:B---3--:R-:W-:Y:S02]  /*0d10*/  DFMA R4, R34.reuse, R56, R4 ;  /* 0x000000382204722b */ /* 0x048fe40000000004 */
[C---:B------:R-:W-:Y:S02]  /*0d20*/  DFMA R64, R34.reuse, R62, R64 ;  /* 0x0000003e2240722b */ /* 0x040fe40000000040 */
[----:B------:R-:W-:Y:S02]  /*0d30*/  DFMA R34, R34, R22, R60 ;  /* 0x000000162222722b */ /* 0x000fe4000000003c */
[----:B------:R-:W-:Y:S02]  /*0d40*/  DFMA R60, R36, R28, R48 ;  /* 0x0000001c243c722b */ /* 0x000fe40000000030 */
[----:B------:R-:W-:-:S08]  /*0d50*/  DMUL R28, R44, UR8 ;  /* 0x000000082c1c7c28 */ /* 0x000fd00008000000 */
[----:B------:R-:W-:Y:S02]  /*0d60*/  DMUL R28, R28, R60 ;  /* 0x0000003c1c1c7228 */ /* 0x000fe40000000000 */
[----:B------:R-:W-:-:S08]  /*0d70*/  DMUL R60, R24, -UR8 ;  /* 0x80000008183c7c28 */ /* 0x000fd00008000000 */
[----:B------:R-:W-:Y:S02]  /*0d80*/  DMUL R48, R48, R60 ;  /* 0x0000003c30307228 */ /* 0x000fe40000000000 */
[C---:B----4-:R-:W-:Y:S02]  /*0d90*/  DFMA R4, R50.reuse, R28, R4 ;  /* 0x0000001c3204722b */ /* 0x050fe40000000004 */
[----:B------:R-:W-:Y:S02]  /*0da0*/  DFMA R64, R50, R6, R64 ;  /* 0x000000063240722b */ /* 0x000fe40000000040 */
[----:B------:R-:W-:Y:S02]  /*0db0*/  DMUL R60, R24, 2.5 ;  /* 0x40040000183c7828 */ /* 0x000fe40000000000 */
[----:B------:R-:W-:Y:S01]  /*0dc0*/  DFMA R50, R50, R48, R34 ;  /* 0x000000303232722b */ /* 0x000fe20000000022 */
[----:B------:R-:W-:Y:S01]  /*0dd0*/  HFMA2 R35, -RZ, RZ, 2.0546875, 0 ;  /* 0x401c0000ff237431 */ /* 0x000fe200000001ff */
[----:B------:R-:W-:-:S04]  /*0de0*/  MOV R34, 0x0 ;  /* 0x0000000000227802 */ /* 0x000fc80000000f00 */
[C---:B------:R-:W-:Y:S02]  /*0df0*/  DMUL R60, R42.reuse, R60 ;  /* 0x0000003c2a3c7228 */ /* 0x040fe40000000000 */
[----:B------:R-:W-:-:S08]  /*0e00*/  DFMA R34, R42, -R34, 3 ;  /* 0x400800002a22742b */ /* 0x000fd00000000822 */
[----:B------:R-:W-:-:S08]  /*0e10*/  DMUL R60, R60, R34 ;  /* 0x000000223c3c7228 */ /* 0x000fd00000000000 */
[----:B-----5:R-:W-:Y:S02]  /*0e20*/  DFMA R4, R18, -R60, R4 ;  /* 0x8000003c1204722b */ /* 0x020fe40000000004 */
[----:B------:R-:W-:-:S08]  /*0e30*/  DMUL R60, R46, 2.5 ;  /* 0x400400002e3c7828 */ /* 0x000fd00000000000 */
[----:B------:R-:W-:-:S08]  /*0e40*/  DMUL R60, R42, R60 ;  /* 0x0000003c2a3c7228 */ /* 0x000fd00000000000 */
[----:B------:R-:W-:Y:S01]  /*0e50*/  DMUL R34, R34, R60 ;  /* 0x0000003c22227228 */ /* 0x000fe20000000000 */
[----:B------:R-:W-:Y:S01]  /*0e60*/  IMAD.MOV.U32 R60, RZ, RZ, 0x0 ;  /* 0x00000000ff3c7424 */ /* 0x000fe200078e00ff */
[----:B------:R-:W-:-:S06]  /*0e70*/  MOV R61, 0x40240000 ;  /* 0x40240000003d7802 */ /* 0x000fcc0000000f00 */
[----:B------:R-:W-:-:S08]  /*0e80*/  DFMA R60, R42, -R60, 3 ;  /* 0x400800002a3c742b */ /* 0x000fd0000000083c */
[----:B------:R-:W-:Y:S01]  /*0e90*/  DFMA R40, R40, 7, R60 ;  /* 0x401c00002828782b */ /* 0x000fe2000000003c */
[----:B------:R-:W-:-:S05]  /*0ea0*/  IADD3 R61, PT, PT, R33, UR7, RZ ;  /* 0x00000007213d7c10 */ /* 0x000fca000fffe0ff */
[----:B------:R-:W-:-:S06]  /*0eb0*/  IMAD.WIDE.U32 R32, R61, 0x8, R16 ;  /* 0x000000083d207825 */ /* 0x000fcc00078e0010 */
[----:B------:R-:W2:Y:S01]  /*0ec0*/  LDG.E.64 R32, desc[UR4][R32.64] ;  /* 0x0000000420207981 */ /* 0x000ea2000c1e1b00 */
[----:B------:R-:W-:Y:S02]  /*0ed0*/  DFMA R64, R18, -R34, R64 ;  /* 0x800000221240722b */ /* 0x000fe40000000040 */
[----:B------:R-:W-:Y:S01]  /*0ee0*/  DMUL R34, R44, 2.5 ;  /* 0x400400002c227828 */ /* 0x000fe20000000000 */
[----:B------:R-:W-:-:S07]  /*0ef0*/  VIADD R61, R61, UR7 ;  /* 0x000000073d3d7c36 */ /* 0x000fce0008000000 */
[----:B------:R-:W-:Y:S01]  /*0f00*/  DMUL R40, R34, R40 ;  /* 0x0000002822287228 */ /* 0x000fe20000000000 */
[----:B------:R-:W-:-:S06]  /*0f10*/  IMAD.WIDE.U32 R34, R61, 0x8, R16 ;  /* 0x000000083d227825 */ /* 0x000fcc00078e0010 */
[----:B------:R-:W3:Y:S01]  /*0f20*/  LDG.E.64 R34, desc[UR4][R34.64] ;  /* 0x0000000422227981 */ /* 0x000ee2000c1e1b00 */
[----:B------:R-:W-:Y:S01]  /*0f30*/  IADD3 R61, PT, PT, R61, UR7, RZ ;  /* 0x000000073d3d7c10 */ /* 0x000fe2000fffe0ff */
[----:B------:R-:W-:-:S04]  /*0f40*/  DFMA R50, R18, R40, R50 ;  /* 0x000000281232722b */ /* 0x000fc80000000032 */
[C---:B------:R-:W-:Y:S01]  /*0f50*/  IMAD.WIDE.U32 R18, R61.reuse, 0x8, R16 ;  /* 0x000000083d127825 */ /* 0x040fe200078e0010 */
[----:B------:R-:W-:-:S05]  /*0f60*/  IADD3 R61, PT, PT, R61, UR7, RZ ;  /* 0x000000073d3d7c10 */ /* 0x000fca000fffe0ff */
[----:B------:R-:W4:Y:S01]  /*0f70*/  LDG.E.64 R18, desc[UR4][R18.64] ;  /* 0x0000000412127981 */ /* 0x000f22000c1e1b00 */
[----:B------:R-:W-:-:S06]  /*0f80*/  IMAD.WIDE.U32 R40, R61, 0x8, R16 ;  /* 0x000000083d287825 */ /* 0x000fcc00078e0010 */
[----:B------:R-:W5:Y:S01]  /*0f90*/  LDG.E.64 R40, desc[UR4][R40.64] ;  /* 0x0000000428287981 */ /* 0x000f62000c1e1b00 */
[----:B------:R-:W-:Y:S01]  /*0fa0*/  IADD3 R61, PT, PT, R61, UR7, RZ ;  /* 0x000000073d3d7c10 */ /* 0x000fe2000fffe0ff */
[----:B------:R-:W-:Y:S01]  /*0fb0*/  UMOV UR8, 0xd193c22d ;  /* 0xd193c22d00087882 */ /* 0x000fe20000000000 */
[----:B------:R-:W-:Y:S01]  /*0fc0*/  UMOV UR9, 0x4007aa10 ;  /* 0x4007aa1000097882 */ /* 0x000fe20000000000 */
[----:B------:R-:W-:Y:S02]  /*0fd0*/  DADD R14, R14, R42 ;  /* 0x000000000e0e7229 */ /* 0x000fe4000000002a */
[----:B--2---:R-:W-:Y:S02]  /*0fe0*/  DFMA R28, R28, R32, R4 ;  /* 0x000000201c1c722b */ /* 0x004fe40000000004 */
[----:B------:R-:W-:-:S08]  /*0ff0*/  DMUL R4, R44, R44 ;  /* 0x0000002c2c047228 */ /* 0x000fd00000000000 */
[----:B------:R-:W-:Y:S02]  /*1000*/  DMUL R4, R44, R4 ;  /* 0x000000042c047228 */ /* 0x000fe40000000000 */
[----:B------:R-:W-:-:S06]  /*1010*/  DFMA R6, R6, R32, R64 ;  /* 0x000000200606722b */ /* 0x000fcc0000000040 */
[----:B------:R-:W-:Y:S02]  /*1020*/  DMUL R4, R44, R4 ;  /* 0x000000042c047228 */ /* 0x000fe40000000000 */
[----:B------:R-:W-:Y:S01]  /*1030*/  DFMA R32, R48, R32, R50 ;  /* 0x000000203020722b */ /* 0x000fe20000000032 */
[----:B------:R-:W-:Y:S01]  /*1040*/  IMAD.MOV.U32 R48, RZ, RZ, 0x0 ;  /* 0x00000000ff307424 */ /* 0x000fe200078e00ff */
[----:B------:R-:W-:Y:S01]  /*1050*/  MOV R49, 0x405b4000 ;  /* 0x405b400000317802 */ /* 0x000fe20000000f00 */
[----:B---3--:R-:W-:-:S03]  /*1060*/  DFMA R56, R56, R34, R28 ;  /* 0x000000223838722b */ /* 0x008fc6000000001c */
[----:B------:R-:W-:Y:S02]  /*1070*/  DMUL R50, R4, 46 ;  /* 0x4047000004327828 */ /* 0x000fe40000000000 */
[----:B------:R-:W-:Y:S02]  /*1080*/  DMUL R28, R44, R4 ;  /* 0x000000042c1c7228 */ /* 0x000fe40000000000 */
[----:B------:R-:W-:Y:S02]  /*1090*/  DFMA R48, R42, R48, -8 ;  /* 0xc02000002a30742b */ /* 0x000fe40000000030 */
[----:B------:R-:W-:Y:S02]  /*10a0*/  DFMA R62, R62, R34, R6 ;  /* 0x000000223e3e722b */ /* 0x000fe40000000006 */
[----:B------:R-:W-:Y:S02]  /*10b0*/  DFMA R50, R42, 13, -R50 ;  /* 0x402a00002a32782b */ /* 0x000fe40000000832 */
[----:B------:R-:W-:Y:S01]  /*10c0*/  DMUL R6, R44, R28 ;  /* 0x0000001c2c067228 */ /* 0x000fe20000000000 */
[----:B------:R-:W-:Y:S01]  /*10d0*/  MOV R28, 0x0 ;  /* 0x00000000001c7802 */ /* 0x000fe20000000f00 */
[----:B------:R-:W-:Y:S01]  /*10e0*/  IMAD.MOV.U32 R29, RZ, RZ, 0x40408000 ;  /* 0x40408000ff1d7424 */ /* 0x000fe200078e00ff */
[----:B------:R-:W-:-:S02]  /*10f0*/  DFMA R48, R4, -134, R48 ;  /* 0xc060c0000430782b */ /* 0x000fc40000000030 */
[----:B------:R-:W-:-:S03]  /*1100*/  DFMA R34, R22, R34, R32 ;  /* 0x000000221622722b */ /* 0x000fc60000000020 */
[----:B------:R-:W-:Y:S02]  /*1110*/  DFMA R50, R6, 33, R50 ;  /* 0x404080000632782b */ /* 0x000fe40000000032 */
[----:B------:R-:W-:Y:S01]  /*1120*/  DFMA R32, R42, R28, -2 ;  /* 0xc00000002a20742b */ /* 0x000fe2000000001c */
[----:B------:R-:W-:Y:S01]  /*1130*/  HFMA2 R23, -RZ, RZ, 2.109375, 0 ;  /* 0x40380000ff177431 */ /* 0x000fe200000001ff */
[----:B------:R-:W-:Y:S01]  /*1140*/  DFMA R64, R6, 33, R48 ;  /* 0x404080000640782b */ /* 0x000fe20000000030 */
[----:B------:R-:W-:-:S05]  /*1150*/  MOV R22, 0x0 ;  /* 0x0000000000167802 */ /* 0x000fca0000000f00 */
[CC--:B------:R-:W-:Y:S01]  /*1160*/  DFMA R48, R26.reuse, R32.reuse, R50 ;  /* 0x000000201a30722b */ /* 0x0c0fe20000000032 */
[----:B------:R-:W-:Y:S01]  /*1170*/  IMAD.MOV.U32 R50, RZ, RZ, 0x0 ;  /* 0x00000000ff327424 */ /* 0x000fe200078e00ff */
[----:B------:R-:W-:Y:S01]  /*1180*/  MOV R51, 0x40470000 ;  /* 0x4047000000337802 */ /* 0x000fe20000000f00 */
[----:B------:R-:W-:Y:S02]  /*1190*/  DFMA R32, R26, R32, R64 ;  /* 0x000000201a20722b */ /* 0x000fe40000000040 */
[----:B------:R-:W-:-:S03]  /*11a0*/  DFMA R64, R42, -R22, 1 ;  /* 0x3ff000002a40742b */ /* 0x000fc60000000816 */
[----:B------:R-:W-:-:S05]  /*11b0*/  DFMA R50, R42, -R50, 3 ;  /* 0x400800002a32742b */ /* 0x000fca0000000832 */
[----:B------:R-:W-:-:S03]  /*11c0*/  DFMA R64, R4, 33, R64 ;  /* 0x404080000440782b */ /* 0x000fc60000000040 */
[----:B------:R-:W-:-:S05]  /*11d0*/  DFMA R50, R4, 33, R50 ;  /* 0x404080000432782b */ /* 0x000fca0000000032 */
[----:B------:R-:W-:-:S03]  /*11e0*/  DFMA R48, R2, R64, R48 ;  /* 0x000000400230722b */ /* 0x000fc60000000030 */
[----:B------:R-:W-:Y:S01]  /*11f0*/  DFMA R2, R2, R50, R32 ;  /* 0x000000320202722b */ /* 0x000fe20000000020 */
[----:B------:R-:W-:-:S06]  /*1200*/  IMAD.WIDE.U32 R50, R61, 0x8, R16 ;  /* 0x000000083d327825 */ /* 0x000fcc00078e0010 */
[----:B------:R-:W2:Y:S01]  /*1210*/  LDG.E.64 R50, desc[UR4][R50.64] ;  /* 0x0000000432327981 */ /* 0x000ea2000c1e1b00 */
[----:B------:R-:W-:Y:S01]  /*1220*/  IMAD.MOV.U32 R64, RZ, RZ, 0x0 ;  /* 0x00000000ff407424 */ /* 0x000fe200078e00ff */
[----:B------:R-:W-:-:S06]  /*1230*/  MOV R65, 0x40300000 ;  /* 0x4030000000417802 */ /* 0x000fcc0000000f00 */
[----:B------:R-:W-:Y:S01]  /*1240*/  DFMA R64, R42, R64, -1 ;  /* 0xbff000002a40742b */ /* 0x000fe20000000040 */
[----:B------:R-:W-:Y:S01]  /*1250*/  MOV R32, 0x0 ;  /* 0x0000000000207802 */ /* 0x000fe20000000f00 */
[----:B------:R-:W-:-:S06]  /*1260*/  IMAD.MOV.U32 R33, RZ, RZ, 0x40260000 ;  /* 0x40260000ff217424 */ /* 0x000fcc00078e00ff */
[----:B------:R-:W-:Y:S02]  /*1270*/  DFMA R64, R4, -37, R64 ;  /* 0xc04280000440782b */ /* 0x000fe40000000040 */
[----:B------:R-:W-:-:S06]  /*1280*/  DFMA R32, R42, R32, -2 ;  /* 0xc00000002a20742b */ /* 0x000fcc0000000020 */
[----:B------:R-:W-:-:S08]  /*1290*/  DFMA R64, R6, 22, R64 ;  /* 0x403600000640782b */ /* 0x000fd00000000040 */
[----:B------:R-:W-:Y:S02]  /*12a0*/  DFMA R26, R26, R32, R64 ;  /* 0x000000201a1a722b */ /* 0x000fe40000000040 */
[----:B------:R-:W-:Y:S02]  /*12b0*/  DMUL R32, R24, R24 ;  /* 0x0000001818207228 */ /* 0x000fe40000000000 */
[----:B----4-:R-:W-:-:S06]  /*12c0*/  DFMA R56, R54, R18, R56 ;  /* 0x000000123638722b */ /* 0x010fcc0000000038 */
[----:B------:R-:W-:Y:S02]  /*12d0*/  DMUL R54, R24, R32 ;  /* 0x0000002018367228 */ /* 0x000fe40000000000 */
[-C--:B------:R-:W-:Y:S02]  /*12e0*/  DFMA R52, R52, R18.reuse, R62 ;  /* 0x000000123434722b */ /* 0x080fe4000000003e */
[----:B------:R-:W-:-:S04]  /*12f0*/  DFMA R34, R8, R18, R34 ;  /* 0x000000120822722b */ /* 0x000fc80000000022 */
[----:B------:R-:W-:Y:S02]  /*1300*/  DMUL R62, R24, R54 ;  /* 0x00000036183e7228 */ /* 0x000fe40000000000 */
[----:B------:R-:W-:Y:S02]  /*1310*/  DMUL R18, R20, UR8 ;  /* 0x0000000814127c28 */ /* 0x000fe40008000000 */
[----:B-----5:R-:W-:-:S04]  /*1320*/  DFMA R8, R12, R40, R56 ;  /* 0x000000280c08722b */ /* 0x020fc80000000038 */
[----:B------:R-:W-:Y:S02]  /*1330*/  DMUL R12, R24, R62 ;  /* 0x0000003e180c7228 */ /* 0x000fe40000000000 */
[----:B------:R-:W-:Y:S02]  /*1340*/  DMUL R54, R62, -20 ;  /* 0xc03400003e367828 */ /* 0x000fe40000000000 */
[----:B------:R-:W-:Y:S02]  /*1350*/  DMUL R18, R44, R18 ;  /* 0x000000122c127228 */ /* 0x000fe40000000000 */
[----:B------:R-:W-:Y:S02]  /*1360*/  DFMA R38, R38, R40, R52 ;  /* 0x000000282626722b */ /* 0x000fe40000000034 */
[----:B------:R-:W-:Y:S02]  /*1370*/  DMUL R56, R46, R36 ;  /* 0x000000242e387228 */ /* 0x000fe40000000000 */
[----:B------:R-:W-:-:S02]  /*1380*/  DMUL R12, R24, R12 ;  /* 0x0000000c180c7228 */ /* 0x000fc40000000000 */
[----:B------:R-:W-:Y:S02]  /*1390*/  DMUL R52, R36, R54 ;  /* 0x0000003624347228 */ /* 0x000fe40000000000 */
[----:B------:R-:W-:Y:S02]  /*13a0*/  DFMA R40, R18, R40, R34 ;  /* 0x000000281228722b */ /* 0x000fe40000000022 */
[C---:B------:R-:W-:Y:S02]  /*13b0*/  DMUL R34, R62.reuse, 15 ;  /* 0x402e00003e227828 */ /* 0x040fe40000000000 */
[----:B------:R-:W-:Y:S02]  /*13c0*/  DMUL R18, R62, 35 ;  /* 0x404180003e127828 */ /* 0x000fe40000000000 */
[----:B------:R-:W-:Y:S02]  /*13d0*/  DMUL R56, R46, R56 ;  /* 0x000000382e387228 */ /* 0x000fe40000000000 */
[----:B------:R-:W-:-:S02]  /*13e0*/  DFMA R52, R12, 6, R52 ;  /* 0x401800000c34782b */ /* 0x000fc40000000034 */
[----:B------:R-:W-:Y:S02]  /*13f0*/  DMUL R54, R32, 6 ;  /* 0x4018000020367828 */ /* 0x000fe40000000000 */
[C-C-:B------:R-:W-:Y:S02]  /*1400*/  DFMA R34, -R36.reuse, R34, R12.reuse ;  /* 0x000000222422722b */ /* 0x140fe4000000010c */
[----:B------:R-:W-:-:S04]  /*1410*/  DFMA R12, R36, R18, -R12 ;  /* 0x00000012240c722b */ /* 0x000fc8000000080c */
[----:B------:R-:W-:Y:S02]  /*1420*/  DFMA R18, R56, R54, R52 ;  /* 0x000000363812722b */ /* 0x000fe40000000034 */
[----:B------:R-:W-:Y:S02]  /*1430*/  DMUL R54, R32, 15 ;  /* 0x402e000020367828 */ /* 0x000fe40000000000 */
[----:B------:R-:W-:-:S06]  /*1440*/  DMUL R52, R46, R56 ;  /* 0x000000382e347228 */ /* 0x000fcc0000000000 */
[----:B------:R-:W-:Y:S02]  /*1450*/  DFMA R34, R56, R54, R34 ;  /* 0x000000363822722b */ /* 0x000fe40000000022 */
[----:B------:R-:W-:Y:S02]  /*1460*/  DMUL R54, R32, 55 ;  /* 0x404b800020367828 */ /* 0x000fe40000000000 */
[----:B------:R-:W-:Y:S02]  /*1470*/  DMUL R52, R46, R52 ;  /* 0x000000342e347228 */ /* 0x000fe40000000000 */
[----:B------:R-:W-:-:S04]  /*1480*/  DMUL R64, R32, 10 ;  /* 0x4024000020407828 */ /* 0x000fc80000000000 */
[C---:B------:R-:W-:Y:S02]  /*1490*/  DFMA R12, R56.reuse, -R54, R12 ;  /* 0x80000036380c722b */ /* 0x040fe4000000000c */
[----:B------:R-:W-:Y:S02]  /*14a0*/  DMUL R54, R56, 5 ;  /* 0x4014000038367828 */ /* 0x000fe40000000000 */
[----:B------:R-:W-:Y:S02]  /*14b0*/  DMUL R32, R52, 6 ;  /* 0x4018000034207828 */ /* 0x000fe40000000000 */
[----:B------:R-:W-:-:S06]  /*14c0*/  DMUL R64, R36, R64 ;  /* 0x0000004024407228 */ /* 0x000fcc0000000000 */
[----:B------:R-:W-:-:S08]  /*14d0*/  DFMA R32, R42, R54, R32 ;  /* 0x000000362a20722b */ /* 0x000fd00000000020 */
[----:B------:R-:W-:Y:S02]  /*14e0*/  DFMA R14, R14, -R64, R32 ;  /* 0x800000400e0e722b */ /* 0x000fe40000000020 */
[----:B------:R-:W-:-:S08]  /*14f0*/  DFMA R32, R36, 6, R42 ;  /* 0x401800002420782b */ /* 0x000fd0000000002a */
[C---:B------:R-:W-:Y:S02]  /*1500*/  DFMA R14, R62.reuse, R32, R14 ;  /* 0x000000203e0e722b */ /* 0x040fe4000000000e */
[C-C-:B------:R-:W-:Y:S02]  /*1510*/  DFMA R32, R62.reuse, 5, -R64.reuse ;  /* 0x401400003e20782b */ /* 0x140fe40000000840 */
[----:B------:R-:W-:Y:S01]  /*1520*/  DADD R62, R62, -R64 ;  /* 0x000000003e3e7229 */ /* 0x000fe20000000840 */
[----:B------:R-:W-:Y:S01]  /*1530*/  HFMA2 R65, -RZ, RZ, 2.1484375, 0 ;  /* 0x404c0000ff417431 */ /* 0x000fe200000001ff */
[----:B------:R-:W-:-:S06]  /*1540*/  MOV R64, 0x0 ;  /* 0x0000000000407802 */ /* 0x000fcc0000000f00 */
[----:B------:R-:W-:Y:S02]  /*1550*/  DADD R62, R54, R62 ;  /* 0x00000000363e7229 */ /* 0x000fe4000000003e */
[----:B------:R-:W-:Y:S01]  /*1560*/  DFMA R54, R42, -R22, 5 ;  /* 0x401400002a36742b */ /* 0x000fe20000000816 */
[----:B------:R-:W-:Y:S01]  /*1570*/  IMAD.MOV.U32 R23, RZ, RZ, 0x40460000 ;  /* 0x40460000ff177424 */ /* 0x000fe200078e00ff */
[----:B------:R-:W-:Y:S02]  /*1580*/  DFMA R64, R36, -R64, 13 ;  /* 0x402a00002440742b */ /* 0x000fe40000000840 */
[----:B------:R-:W-:-:S03]  /*1590*/  DADD R34, -R52, R34 ;  /* 0x0000000034227229 */ /* 0x000fc60000000122 */
[----:B------:R-:W-:Y:S02]  /*15a0*/  DFMA R22, R42, R22, -8 ;  /* 0xc02000002a16742b */ /* 0x000fe40000000016 */
[----:B------:R-:W-:Y:S02]  /*15b0*/  DFMA R54, R4, 11, R54 ;  /* 0x402600000436782b */ /* 0x000fe40000000036 */
[----:B------:R-:W-:Y:S01]  /*15c0*/  DFMA R12, R52, 5, R12 ;  /* 0x40140000340c782b */ /* 0x000fe2000000000c */
[----:B------:R-:W-:Y:S01]  /*15d0*/  HFMA2 R53, -RZ, RZ, 2.06640625, 0 ;  /* 0x40220000ff357431 */ /* 0x000fe200000001ff */
[C---:B------:R-:W-:Y:S01]  /*15e0*/  DADD R32, R56.reuse, R32 ;  /* 0x0000000038207229 */ /* 0x040fe20000000020 */
[----:B------:R-:W-:Y:S01]  /*15f0*/  MOV R52, 0x0 ;  /* 0x0000000000347802 */ /* 0x000fe20000000f00 */
[----:B------:R-:W-:Y:S01]  /*1600*/  DFMA R64, R56, 48, R64 ;  /* 0x404800003840782b */ /* 0x000fe20000000040 */
[----:B------:R-:W-:Y:S01]  /*1610*/  IMAD.MOV.U32 R56, RZ, RZ, 0x0 ;  /* 0x00000000ff387424 */ /* 0x000fe200078e00ff */
[----:B------:R-:W-:Y:S01]  /*1620*/  MOV R57, 0x40520000 ;  /* 0x4052000000397802 */ /* 0x000fe20000000f00 */
[----:B------:R-:W-:Y:S01]  /*1630*/  UMOV UR8, 0x4cb65909 ;  /* 0x4cb6590900087882 */ /* 0x000fe20000000000 */
[----:B------:R-:W-:Y:S01]  /*1640*/  UMOV UR9, 0x4015bcb0 ;  /* 0x4015bcb000097882 */ /* 0x000fe20000000000 */
[----:B------:R-:W-:-:S02]  /*1650*/  DFMA R22, R36, R22, R54 ;  /* 0x000000162416722b */ /* 0x000fc40000000036 */
[----:B------:R-:W-:Y:S02]  /*1660*/  DMUL R54, R24, UR8 ;  /* 0x0000000818367c28 */ /* 0x000fe40008000000 */
[C---:B------:R-:W-:Y:S02]  /*1670*/  DFMA R52, R36.reuse, R52, -4 ;  /* 0xc01000002434742b */ /* 0x040fe40000000034 */
[C---:B------:R-:W-:Y:S02]  /*1680*/  DFMA R28, R36.reuse, R28, -17 ;  /* 0xc0310000241c742b */ /* 0x040fe4000000001c */
[----:B------:R-:W-:Y:S02]  /*1690*/  DFMA R56, R36, -R56, 19 ;  /* 0x403300002438742b */ /* 0x000fe40000000838 */
[C---:B------:R-:W-:Y:S02]  /*16a0*/  DMUL R36, R46.reuse, R46 ;  /* 0x0000002e2e247228 */ /* 0x040fe40000000000 */
[----:B------:R-:W-:-:S06]  /*16b0*/  DMUL R54, R46, R54 ;  /* 0x000000362e367228 */ /* 0x000fcc0000000000 */
[----:B------:R-:W-:Y:S02]  /*16c0*/  DADD R36, R36, R36 ;  /* 0x0000000024247229 */ /* 0x000fe40000000024 */
[----:B------:R-:W-:Y:S02]  /*16d0*/  DMUL R54, R44, R54 ;  /* 0x000000362c367228 */ /* 0x000fe40000000000 */
[----:B------:R-:W-:-:S04]  /*16e0*/  DMUL R28, R28, 6 ;  /* 0x401800001c1c7828 */ /* 0x000fc80000000000 */
[----:B------:R-:W-:Y:S01]  /*16f0*/  DFMA R56, R42, R56, R36 ;  /* 0x000000382a38722b */ /* 0x000fe20000000024 */
[----:B------:R-:W-:Y:S01]  /*1700*/  UMOV UR8, 0x8edf5881 ;  /* 0x8edf588100087882 */ /* 0x000fe20000000000 */
[----:B------:R-:W-:Y:S01]  /*1710*/  UMOV UR9, 0x40129d50 ;  /* 0x40129d5000097882 */ /* 0x000fe20000000000 */
[----:B------:R-:W-:Y:S02]  /*1720*/  DMUL R22, R54, R22 ;  /* 0x0000001636167228 */ /* 0x000fe40000000000 */
[----:B------:R-:W-:Y:S01]  /*1730*/  DMUL R54, R24, -UR8 ;  /* 0x8000000818367c28 */ /* 0x000fe20008000000 */
[----:B------:R-:W-:Y:S02]  /*1740*/  UMOV UR9, 0x40029d50 ;  /* 0x40029d5000097882 */ /* 0x000fe40000000000 */
[----:B------:R-:W-:Y:S02]  /*1750*/  DFMA R28, R4, R28, R56 ;  /* 0x0000001c041c722b */ /* 0x000fe40000000038 */
[----:B------:R-:W-:Y:S01]  /*1760*/  DMUL R56, R24, -UR8 ;  /* 0x8000000818387c28 */ /* 0x000fe20008000000 */
[----:B------:R-:W-:Y:S01]  /*1770*/  UMOV UR8, 0x4cb65909 ;  /* 0x4cb6590900087882 */ /* 0x000fe20000000000 */
[----:B------:R-:W-:-:S06]  /*1780*/  UMOV UR9, 0x4005bcb0 ;  /* 0x4005bcb000097882 */ /* 0x000fcc0000000000 */
[----:B------:R-:W-:Y:S02]  /*1790*/  DMUL R62, R56, R62 ;  /* 0x0000003e383e7228 */ /* 0x000fe40000000000 */
[----:B------:R-:W-:Y:S01]  /*17a0*/  DMUL R56, R24, UR8 ;  /* 0x0000000818387c28 */ /* 0x000fe20008000000 */
[----:B------:R-:W-:Y:S01]  /*17b0*/  VIADD R61, R61, UR7 ;  /* 0x000000073d3d7c36 */ /* 0x000fe20008000000 */
[----:B------:R-:W-:Y:S02]  /*17c0*/  DMUL R52, R52, 4 ;  /* 0x4010000034347828 */ /* 0x000fe40000000000 */
[----:B------:R-:W-:-:S04]  /*17d0*/  DMUL R54, R46, R54 ;  /* 0x000000362e367228 */ /* 0x000fc80000000000 */
[----:B------:R-:W-:Y:S01]  /*17e0*/  DMUL R56, R10, R56 ;  /* 0x000000380a387228 */ /* 0x000fe20000000000 */
[----:B------:R-:W-:Y:S01]  /*17f0*/  IMAD.WIDE.U32 R10, R61, 0x8, R16 ;  /* 0x000000083d0a7825 */ /* 0x000fe200078e0010 */
[C---:B------:R-:W-:Y:S02]  /*1800*/  DFMA R18, R42.reuse, R32, R18 ;  /* 0x000000202a12722b */ /* 0x040fe40000000012 */
[----:B------:R-:W-:-:S03]  /*1810*/  DFMA R52, R42, R52, R64 ;  /* 0x000000342a34722b */ /* 0x000fc60000000040 */
[----:B------:R-:W3:Y:S01]  /*1820*/  LDG.E.64 R10, desc[UR4][R10.64] ;  /* 0x000000040a0a7981 */ /* 0x000ee2000c1e1b00 */
[----:B------:R-:W-:Y:S01]  /*1830*/  DMUL R32, R44, R54 ;  /* 0x000000362c207228 */ /* 0x000fe20000000000 */
[----:B------:R-:W-:Y:S01]  /*1840*/  HFMA2 R55, -RZ, RZ, 2.046875, 0 ;  /* 0x40180000ff377431 */ /* 0x000fe200000001ff */
[----:B------:R-:W-:Y:S02]  /*1850*/  MOV R54, 0x0 ;  /* 0x0000000000367802 */ /* 0x000fe40000000f00 */
[----:B------:R-:W-:Y:S01]  /*1860*/  DFMA R52, R4, 3, R52 ;  /* 0x400800000434782b */ /* 0x000fe20000000034 */
[----:B------:R-:W-:-:S03]  /*1870*/  HFMA2 R65, -RZ, RZ, 2.08984375, 0 ;  /* 0x402e0000ff417431 */ /* 0x000fc600000001ff */
[----:B------:R-:W-:Y:S01]  /*1880*/  DFMA R54, R42, R54, -1 ;  /* 0xbff000002a36742b */ /* 0x000fe20000000036 */
[----:B------:R-:W-:-:S03]  /*1890*/  MOV R64, 0x0 ;  /* 0x0000000000407802 */ /* 0x000fc60000000f00 */
[----:B------:R-:W-:Y:S01]  /*18a0*/  DMUL R52, R32, R52 ;  /* 0x0000003420347228 */ /* 0x000fe20000000000 */
[----:B------:R-:W-:Y:S01]  /*18b0*/  UMOV UR8, 0x7ebc755f ;  /* 0x7ebc755f00087882 */ /* 0x000fe20000000000 */
[----:B------:R-:W-:Y:S02]  /*18c0*/  UMOV UR9, 0x3fefbfbf ;  /* 0x3fefbfbf00097882 */ /* 0x000fe40000000000 */
[----:B------:R-:W-:Y:S02]  /*18d0*/  DMUL R32, R62, R54 ;  /* 0x000000363e207228 */ /* 0x000fe40000000000 */
[----:B------:R-:W-:Y:S01]  /*18e0*/  DMUL R62, R20, -UR8 ;  /* 0x80000008143e7c28 */ /* 0x000fe20008000000 */
[----:B------:R-:W-:Y:S01]  /*18f0*/  MOV R54, 0x0 ;  /* 0x0000000000367802 */ /* 0x000fe20000000f00 */
[----:B------:R-:W-:Y:S01]  /*1900*/  DFMA R64, R42, -R64, 1 ;  /* 0x3ff000002a40742b */ /* 0x000fe20000000840 */
[----:B------:R-:W-:-:S05]  /*1910*/  IMAD.MOV.U32 R55, RZ, RZ, 0x40408000 ;  /* 0x40408000ff377424 */ /* 0x000fca00078e00ff */
[----:B------:R-:W-:Y:S02]  /*1920*/  DMUL R62, R44, R62 ;  /* 0x0000003e2c3e7228 */ /* 0x000fe40000000000 */
[----:B------:R-:W-:Y:S02]  /*1930*/  DFMA R54, R42, -R54, 13 ;  /* 0x402a00002a36742b */ /* 0x000fe40000000836 */
[----:B------:R-:W-:Y:S01]  /*1940*/  DFMA R64, R4, 22, R64 ;  /* 0x403600000440782b */ /* 0x000fe20000000040 */
[----:B------:R-:W-:Y:S01]  /*1950*/  UMOV UR10, 0x31a40eea ;  /* 0x31a40eea000a7882 */ /* 0x000fe20000000000 */
[----:B------:R-:W-:Y:S01]  /*1960*/  UMOV UR11, 0x40101ee2 ;  /* 0x40101ee2000b7882 */ /* 0x000fe20000000000 */
[----:B------:R-:W-:Y:S01]  /*1970*/  UMOV UR8, 0x31a40eea ;  /* 0x31a40eea00087882 */ /* 0x000fe20000000000 */
[----:B------:R-:W-:Y:S02]  /*1980*/  UMOV UR9, 0x40101ee2 ;  /* 0x40101ee200097882 */ /* 0x000fe40000000000 */
[----:B------:R-:W-:-:S02]  /*1990*/  DMUL R54, R62, R54 ;  /* 0x000000363e367228 */ /* 0x000fc40000000000 */
[----:B------:R-:W-:Y:S02]  /*19a0*/  DMUL R62, R46, UR10 ;  /* 0x0000000a2e3e7c28 */ /* 0x000fe40008000000 */
[----:B------:R-:W-:Y:S02]  /*19b0*/  DMUL R56, R56, R64 ;  /* 0x0000004038387228 */ /* 0x000fe40000000000 */
[----:B------:R-:W-:Y:S02]  /*19c0*/  DMUL R64, R24, -UR8 ;  /* 0x8000000818407c28 */ /* 0x000fe40008000000 */
[----:B------:R-:W-:Y:S02]  /*19d0*/  DMUL R20, R20, 5 ;  /* 0x4014000014147828 */ /* 0x000fe40000000000 */
[----:B------:R-:W-:Y:S01]  /*19e0*/  DMUL R18, R62, R18 ;  /* 0x000000123e127228 */ /* 0x000fe20000000000 */
[----:B------:R-:W-:-:S03]  /*19f0*/  IADD3 R63, PT, PT, R61, UR7, RZ ;  /* 0x000000073d3f7c10 */ /* 0x000fc6000fffe0ff */
[----:B------:R-:W-:Y:S02]  /*1a00*/  DMUL R14, R64, R14 ;  /* 0x0000000e400e7228 */ /* 0x000fe40000000000 */
[----:B------:R-:W-:Y:S01]  /*1a10*/  DMUL R64, R34, UR10 ;  /* 0x0000000a22407c28 */ /* 0x000fe20008000000 */
[C---:B------:R-:W-:Y:S01]  /*1a20*/  IMAD.WIDE.U32 R60, R63.reuse, 0x8, R16 ;  /* 0x000000083f3c7825 */ /* 0x040fe200078e0010 */
[----:B------:R-:W-:Y:S01]  /*1a30*/  DFMA R20, R42, R20, R12 ;  /* 0x000000142a14722b */ /* 0x000fe2000000000c */
[----:B------:R-:W-:-:S04]  /*1a40*/  IADD3 R35, PT, PT, R63, UR7, RZ ;  /* 0x000000073f237c10 */ /* 0x000fc8000fffe0ff */
[----:B------:R-:W4:Y:S01]  /*1a50*/  LDG.E.64 R60, desc[UR4][R60.64] ;  /* 0x000000043c3c7981 */ /* 0x000f22000c1e1b00 */
[----:B------:R-:W-:Y:S01]  /*1a60*/  DMUL R12, R44, R64 ;  /* 0x000000402c0c7228 */ /* 0x000fe20000000000 */
[----:B------:R-:W-:Y:S01]  /*1a70*/  IMAD.WIDE.U32 R66, R35, 0x8, R16 ;  /* 0x0000000823427825 */ /* 0x000fe200078e0010 */
[C---:B--2---:R-:W-:Y:S01]  /*1a80*/  DFMA R8, R50.reuse, R14, R8 ;  /* 0x0000000e3208722b */ /* 0x044fe20000000008 */
[----:B------:R-:W-:Y:S01]  /*1a90*/  UMOV UR8, 0x8edf5881 ;  /* 0x8edf588100087882 */ /* 0x000fe20000000000 */
[----:B------:R-:W-:Y:S01]  /*1aa0*/  DFMA R38, R50, R18, R38 ;  /* 0x000000123226722b */ /* 0x000fe20000000026 */
[----:B------:R-:W-:-:S03]  /*1ab0*/  UMOV UR9, 0x40029d50 ;  /* 0x40029d5000097882 */ /* 0x000fc60000000000 */
[----:B------:R-:W-:Y:S01]  /*1ac0*/  DFMA R40, R50, R12, R40 ;  /* 0x0000000c3228722b */ /* 0x000fe20000000028 */
[----:B------:R-:W2:Y:S01]  /*1ad0*/  LDG.E.64 R50, desc[UR4][R66.64] ;  /* 0x0000000442327981 */ /* 0x000ea2000c1e1b00 */
[----:B------:R-:W-:Y:S01]  /*1ae0*/  DMUL R62, R44, UR8 ;  /* 0x000000082c3e7c28 */ /* 0x000fe20008000000 */
[----:B------:R-:W-:-:S07]  /*1af0*/  HFMA2 R65, -RZ, RZ, 2.12890625, 0 ;  /* 0x40420000ff417431 */ /* 0x000fce00000001ff */
[----:B------:R-:W-:Y:S01]  /*1b00*/  DMUL R20, R62, R20 ;  /* 0x000000143e147228 */ /* 0x000fe20000000000 */
[----:B------:R-:W-:Y:S01]  /*1b10*/  MOV R62, 0x0 ;  /* 0x00000000003e7802 */ /* 0x000fe20000000f00 */
[----:B------:R-:W-:Y:S01]  /*1b20*/  IMAD.MOV.U32 R63, RZ, RZ, 0x404b8000 ;  /* 0x404b8000ff3f7424 */ /* 0x000fe200078e00ff */
[----:B------:R-:W-:-:S05]  /*1b30*/  MOV R64, 0x0 ;  /* 0x0000000000407802 */ /* 0x000fca0000000f00 */
[C---:B------:R-:W-:Y:S02]  /*1b40*/  DFMA R62, R42.reuse, R62, -2 ;  /* 0xc00000002a3e742b */ /* 0x040fe4000000003e */
[----:B------:R-:W-:-:S06]  /*1b50*/  DFMA R64, R42, -R64, 1 ;  /* 0x3ff000002a40742b */ /* 0x000fcc0000000840 */
[C---:B------:R-:W-:Y:S02]  /*1b60*/  DFMA R62, R4.reuse, -168, R62 ;  /* 0xc0650000043e782b */ /* 0x040fe4000000003e */
[----:B------:R-:W-:-:S06]  /*1b70*/  DFMA R64, R4, 99, R64 ;  /* 0x4058c0000440782b */ /* 0x000fcc0000000040 */
[----:B------:R-:W-:Y:S01]  /*1b80*/  DFMA R62, R6, 99, R62 ;  /* 0x4058c000063e782b */ /* 0x000fe2000000003e */
[----:B------:R-:W-:Y:S01]  /*1b90*/  UMOV UR10, 0xbb9dcc0c ;  /* 0xbb9dcc0c000a7882 */ /* 0x000fe20000000000 */
[----:B------:R-:W-:-:S06]  /*1ba0*/  UMOV UR11, 0x3fecfb95 ;  /* 0x3fecfb95000b7882 */ /* 0x000fcc0000000000 */
[----:B------:R-:W-:Y:S02]  /*1bb0*/  DFMA R62, R36, R64, R62 ;  /* 0x00000040243e722b */ /* 0x000fe4000000003e */
[----:B------:R-:W-:-:S08]  /*1bc0*/  DMUL R64, R44, -UR10 ;  /* 0x8000000a2c407c28 */ /* 0x000fd00008000000 */
[----:B------:R-:W-:Y:S01]  /*1bd0*/  DMUL R30, R30, R64 ;  /* 0x000000401e1e7228 */ /* 0x000fe20000000000 */
[----:B------:R-:W-:Y:S01]  /*1be0*/  MOV R64, 0x0 ;  /* 0x0000000000407802 */ /* 0x000fe20000000f00 */
[----:B------:R-:W-:-:S06]  /*1bf0*/  IMAD.MOV.U32 R65, RZ, RZ, 0x40598000 ;  /* 0x40598000ff417424 */ /* 0x000fcc00078e00ff */
[----:B------:R-:W-:-:S08]  /*1c00*/  DFMA R64, R42, -R64, 19 ;  /* 0x403300002a40742b */ /* 0x000fd00000000840 */
[----:B------:R-:W-:-:S08]  /*1c10*/  DFMA R64, R4, 99, R64 ;  /* 0x4058c0000440782b */ /* 0x000fd00000000040 */
[----:B------:R-:W-:Y:S01]  /*1c20*/  DMUL R30, R30, R64 ;  /* 0x000000401e1e7228 */ /* 0x000fe20000000000 */
[----:B------:R-:W-:-:S05]  /*1c30*/  IADD3 R65, PT, PT, R35, UR7, RZ ;  /* 0x0000000723417c10 */ /* 0x000fca000fffe0ff */
[----:B------:R-:W-:-:S06]  /*1c40*/  IMAD.WIDE.U32 R34, R65, 0x8, R16 ;  /* 0x0000000841227825 */ /* 0x000fcc00078e0010 */
[----:B------:R-:W5:Y:S01]  /*1c50*/  LDG.E.64 R34, desc[UR4][R34.64] ;  /* 0x0000000422227981 */ /* 0x000f62000c1e1b00 */
[----:B------:R-:W-:Y:S01]  /*1c60*/  UMOV UR8, 0x7ebc755f ;  /* 0x7ebc755f00087882 */ /* 0x000fe20000000000 */
[----:B------:R-:W-:Y:S01]  /*1c70*/  UMOV UR9, 0x3fefbfbf ;  /* 0x3fefbfbf00097882 */ /* 0x000fe20000000000 */
[----:B------:R-:W-:Y:S02]  /*1c80*/  DFMA R28, R6, 99, R28 ;  /* 0x4058c000061c782b */ /* 0x000fe4000000001c */
[C---:B---3--:R-:W-:Y:S02]  /*1c90*/  DFMA R8, R10.reuse, R20, R8 ;  /* 0x000000140a08722b */ /* 0x048fe40000000008 */
[C---:B------:R-:W-:Y:S02]  /*1ca0*/  DFMA R38, R10.reuse, R52, R38 ;  /* 0x000000340a26722b */ /* 0x040fe40000000026 */
[----:B------:R-:W-:Y:S02]  /*1cb0*/  DFMA R40, R10, R32, R40 ;  /* 0x000000200a28722b */ /* 0x000fe40000000028 */
[----:B------:R-:W-:-:S08]  /*1cc0*/  DMUL R10, R24, UR8 ;  /* 0x00000008180a7c28 */ /* 0x000fd00008000000 */
[----:B------:R-:W-:Y:S02]  /*1cd0*/  DMUL R48, R10, R48 ;  /* 0x000000300a307228 */ /* 0x000fe40000000000 */
[----:B------:R-:W-:-:S08]  /*1ce0*/  DMUL R10, R46, UR8 ;  /* 0x000000082e0a7c28 */ /* 0x000fd00008000000 */
[----:B------:R-:W-:Y:S01]  /*1cf0*/  DMUL R2, R10, R2 ;  /* 0x000000020a027228 */ /* 0x000fe20000000000 */
[----:B------:R-:W-:Y:S01]  /*1d00*/  HFMA2 R11, -RZ, RZ, 2.146484375, 0 ;  /* 0x404b0000ff0b7431 */ /* 0x000fe200000001ff */
[----:B------:R-:W-:-:S06]  /*1d10*/  MOV R10, 0x0 ;  /* 0x00000000000a7802 */ /* 0x000fcc0000000f00 */
[----:B------:R-:W-:Y:S01]  /*1d20*/  DFMA R10, R42, -R10, 7 ;  /* 0x401c00002a0a742b */ /* 0x000fe2000000080a */
[----:B------:R-:W-:-:S07]  /*1d30*/  UMOV UR8, 0x4cb65909 ;  /* 0x4cb6590900087882 */ /* 0x000fce0000000000 */
[----:B------:R-:W-:Y:S01]  /*1d40*/  DFMA R10, R4, 55, R10 ;  /* 0x404b8000040a782b */ /* 0x000fe2000000000a */
[----:B------:R-:W-:-:S07]  /*1d50*/  UMOV UR9, 0x4005bcb0 ;  /* 0x4005bcb000097882 */ /* 0x000fce0000000000 */
[----:B------:R-:W-:Y:S02]  /*1d60*/  DFMA R26, R36, R10, R26 ;  /* 0x0000000a241a722b */ /* 0x000fe4000000001a */
[----:B------:R-:W-:-:S08]  /*1d70*/  DMUL R10, R44, -UR8 ;  /* 0x800000082c0a7c28 */ /* 0x000fd00008000000 */
[----:B------:R-:W-:Y:S02]  /*1d80*/  DMUL R26, R10, R26 ;  /* 0x0000001a0a1a7228 */ /* 0x000fe40000000000 */
[----:B------:R-:W-:Y:S02]  /*1d90*/  DMUL R10, R24, -UR10 ;  /* 0x8000000a180a7c28 */ /* 0x000fe40008000000 */
[C---:B----4-:R-:W-:Y:S02]  /*1da0*/  DFMA R8, R60.reuse, R48, R8 ;  /* 0x000000303c08722b */ /* 0x050fe40000000008 */
[C---:B------:R-:W-:Y:S02]  /*1db0*/  DFMA R38, R60.reuse, R2, R38 ;  /* 0x000000023c26722b */ /* 0x040fe40000000026 */
[----:B------:R-:W-:Y:S02]  /*1dc0*/  DFMA R40, R60, R54, R40 ;  /* 0x000000363c28722b */ /* 0x000fe40000000028 */
[----:B------:R-:W-:Y:S01]  /*1dd0*/  DMUL R10, R10, R28 ;  /* 0x0000001c0a0a7228 */ /* 0x000fe20000000000 */
[----:B------:R-:W-:Y:S01]  /*1de0*/  IMAD.MOV.U32 R28, RZ, RZ, 0x0 ;  /* 0x00000000ff1c7424 */ /* 0x000fe200078e00ff */
[----:B------:R-:W-:Y:S01]  /*1df0*/  MOV R29, 0x40140000 ;  /* 0x40140000001d7802 */ /* 0x000fe20000000f00 */
[----:B--2---:R-:W-:-:S02]  /*1e00*/  DFMA R8, R50, R26, R8 ;  /* 0x0000001a3208722b */ /* 0x004fc40000000008 */
[C---:B------:R-:W-:Y:S02]  /*1e10*/  DFMA R38, R50.reuse, R22, R38 ;  /* 0x000000163226722b */ /* 0x040fe40000000026 */
[----:B------:R-:W-:Y:S02]  /*1e20*/  DFMA R40, R50, R56, R40 ;  /* 0x000000383228722b */ /* 0x000fe40000000028 */
[----:B------:R-:W-:Y:S02]  /*1e30*/  DMUL R50, R46, -UR10 ;  /* 0x8000000a2e327c28 */ /* 0x000fe40008000000 */
[----:B------:R-:W-:-:S06]  /*1e40*/  DFMA R60, R42, -100, R28 ;  /* 0xc05900002a3c782b */ /* 0x000fcc000000001c */
[----:B------:R-:W-:Y:S02]  /*1e50*/  DMUL R62, R50, R62 ;  /* 0x0000003e323e7228 */ /* 0x000fe40000000000 */
[----:B------:R-:W-:Y:S02]  /*1e60*/  DFMA R60, R4, 285, R60 ;  /* 0x4071d000043c782b */ /* 0x000fe4000000003c */
[----:B------:R-:W-:-:S06]  /*1e70*/  DFMA R50, R42, -60, R28 ;  /* 0xc04e00002a32782b */ /* 0x000fcc000000001c */
[----:B------:R-:W-:Y:S02]  /*1e80*/  DFMA R60, R6, -198, R60 ;  /* 0xc068c000063c782b */ /* 0x000fe4000000003c */
[----:B------:R-:W-:Y:S01]  /*1e90*/  DFMA R50, R4, 99, R50 ;  /* 0x4058c0000432782b */ /* 0x000fe20000000032 */
[----:B------:R-:W-:Y:S01]  /*1ea0*/  UMOV UR8, 0xb9151e85 ;  /* 0xb9151e8500087882 */ /* 0x000fe20000000000 */
[----:B------:R-:W-:-:S06]  /*1eb0*/  UMOV UR9, 0x3ff2548e ;  /* 0x3ff2548e00097882 */ /* 0x000fcc0000000000 */
[----:B------:R-:W-:Y:S02]  /*1ec0*/  DFMA R36, -R36, R50, R60 ;  /* 0x000000322424722b */ /* 0x000fe4000000013c */
[----:B------:R-:W-:-:S08]  /*1ed0*/  DMUL R60, R24, -UR8 ;  /* 0x80000008183c7c28 */ /* 0x000fd00008000000 */
[----:B------:R-:W-:-:S08]  /*1ee0*/  DMUL R60, R46, R60 ;  /* 0x0000003c2e3c7228 */ /* 0x000fd00000000000 */
[----:B------:R-:W-:Y:S02]  /*1ef0*/  DMUL R60, R44, R60 ;  /* 0x0000003c2c3c7228 */ /* 0x000fe40000000000 */
[----:B------:R-:W-:Y:S02]  /*1f00*/  DMUL R46, R46, 2.625 ;  /* 0x400500002e2e7828 */ /* 0x000fe40000000000 */
[----:B------:R-:W-:-:S04]  /*1f10*/  DFMA R28, R42, -30, R28 ;  /* 0xc03e00002a1c782b */ /* 0x000fc8000000001c */
[----:B------:R-:W-:Y:S02]  /*1f20*/  DMUL R50, R50, R60 ;  /* 0x0000003c32327228 */ /* 0x000fe40000000000 */
[----:B------:R-:W-:Y:S02]  /*1f30*/  DMUL R60, R24, 2.625 ;  /* 0x40050000183c7828 */ /* 0x000fe40000000000 */
[----:B------:R-:W-:Y:S02]  /*1f40*/  DFMA R28, R4, 33, R28 ;  /* 0x40408000041c782b */ /* 0x000fe4000000001c */
[----:B------:R-:W-:-:S04]  /*1f50*/  DMUL R46, R42, R46 ;  /* 0x0000002e2a2e7228 */ /* 0x000fc80000000000 */
[----:B------:R-:W-:Y:S01]  /*1f60*/  DMUL R60, R42, R60 ;  /* 0x0000003c2a3c7228 */ /* 0x000fe20000000000 */
[----:B------:R-:W-:-:S03]  /*1f70*/  UMOV UR9, 0x3fe2548e ;  /* 0x3fe2548e00097882 */ /* 0x000fc60000000000 */
[----:B------:R-:W-:-:S04]  /*1f80*/  DMUL R46, R28, R46 ;  /* 0x0000002e1c2e7228 */ /* 0x000fc80000000000 */
[----:B------:R-:W-:Y:S02]  /*1f90*/  DMUL R60, R60, R28 ;  /* 0x0000001c3c3c7228 */ /* 0x000fe40000000000 */
[----:B------:R-:W-:Y:S01]  /*1fa0*/  DMUL R28, R44, -UR8 ;  /* 0x800000082c1c7c28 */ /* 0x000fe20008000000 */
[----:B------:R-:W-:-:S07]  /*1fb0*/  IADD3 R65, PT, PT, R65, UR7, RZ ;  /* 0x0000000741417c10 */ /* 0x000fce000fffe0ff */
[----:B------:R-:W-:Y:S01]  /*1fc0*/  DMUL R36, R28, R36 ;  /* 0x000000241c247228 */ /* 0x000fe20000000000 */
[C-C-:B------:R-:W-:Y:S01]  /*1fd0*/  IMAD.WIDE.U32 R28, R65.reuse, 0x8, R16.reuse ;  /* 0x00000008411c7825 */ /* 0x140fe200078e0010 */
[----:B------:R-:W-:Y:S01]  /*1fe0*/  IADD3 R65, PT, PT, R65, UR7, RZ ;  /* 0x0000000741417c10 */ /* 0x000fe2000fffe0ff */
[C---:B-----5:R-:W-:Y:S02]  /*1ff0*/  DFMA R8, R34.reuse, R10, R8 ;  /* 0x0000000a2208722b */ /* 0x060fe40000000008 */
[C---:B------:R-:W-:Y:S02]  /*2000*/  DFMA R38, R34.reuse, R62, R38 ;  /* 0x0000003e2226722b */ /* 0x040fe40000000026 */
[----:B------:R-:W2:Y:S01]  /*2010*/  LDG.E.64 R28, desc[UR4][R28.64] ;  /* 0x000000041c1c7981 */ /* 0x000ea2000c1e1b00 */
[----:B------:R-:W-:Y:S01]  /*2020*/  DFMA R40, R34, R30, R40 ;  /* 0x0000001e2228722b */ /* 0x000fe20000000028 */
[----:B------:R-:W-:-:S06]  /*2030*/  IMAD.WIDE.U32 R34, R65, 0x8, R16 ;  /* 0x0000000841227825 */ /* 0x000fcc00078e0010 */
[----:B------:R-:W3:Y:S01]  /*2040*/  LDG.E.64 R34, desc[UR4][R34.64] ;  /* 0x0000000422227981 */ /* 0x000ee2000c1e1b00 */
[----:B------:R-:W-:Y:S01]  /*2050*/  IADD3 R65, PT, PT, R65, UR7, RZ ;  /* 0x0000000741417c10 */ /* 0x000fe2000fffe0ff */
[----:B------:R-:W-:Y:S02]  /*2060*/  DMUL R44, R44, 2.625 ;  /* 0x400500002c2c7828 */ /* 0x000fe40000000000 */
[C---:B--2---:R-:W-:Y:S02]  /*2070*/  DFMA R8, R28.reuse, R36, R8 ;  /* 0x000000241c08722b */ /* 0x044fe40000000008 */
[----:B------:R-:W-:-:S06]  /*2080*/  DFMA R38, R28, R50, R38 ;  /* 0x000000321c26722b */ /* 0x000fcc0000000026 */
[C---:B---3--:R-:W-:Y:S01]  /*2090*/  DFMA R8, R34.reuse, R60, R8 ;  /* 0x0000003c2208722b */ /* 0x048fe20000000008 */
[----:B------:R-:W-:Y:S01]  /*20a0*/  IMAD.MOV.U32 R60, RZ, RZ, 0x0 ;  /* 0x00000000ff3c7424 */ /* 0x000fe200078e00ff */
[----:B------:R-:W-:Y:S01]  /*20b0*/  MOV R61, 0x40140000 ;  /* 0x40140000003d7802 */ /* 0x000fe20000000f00 */
[----:B------:R-:W-:-:S05]  /*20c0*/  DFMA R38, R34, R46, R38 ;  /* 0x0000002e2226722b */ /* 0x000fca0000000026 */
[C-C-:B------:R-:W-:Y:S02]  /*20d0*/  DFMA R46, R42.reuse, 100, -R60.reuse ;  /* 0x405900002a2e782b */ /* 0x140fe4000000083c */
[----:B------:R-:W-:-:S06]  /*20e0*/  DFMA R60, R42, 35, -R60 ;  /* 0x404180002a3c782b */ /* 0x000fcc000000083c */
[C---:B------:R-:W-:Y:S02]  /*20f0*/  DFMA R42, R4.reuse, -285, R46 ;  /* 0xc071d000042a782b */ /* 0x040fe4000000002e */
[----:B------:R-:W-:-:S06]  /*2100*/  DFMA R46, R4, -63, R60 ;  /* 0xc04f8000042e782b */ /* 0x000fcc000000003c */
[C---:B------:R-:W-:Y:S02]  /*2110*/  DFMA R42, R6.reuse, 198, R42 ;  /* 0x4068c000062a782b */ /* 0x040fe4000000002a */
[----:B------:R-:W-:Y:S01]  /*2120*/  DFMA R46, R6, 33, R46 ;  /* 0x40408000062e782b */ /* 0x000fe2000000002e */
[C---:B------:R-:W-:Y:S01]  /*2130*/  IMAD.WIDE.U32 R6, R65.reuse, 0x8, R16 ;  /* 0x0000000841067825 */ /* 0x040fe200078e0010 */
[----:B------:R-:W-:Y:S01]  /*2140*/  IADD3 R65, PT, PT, R65, UR7, RZ ;  /* 0x0000000741417c10 */ /* 0x000fe2000fffe0ff */
[----:B------:R-:W-:-:S04]  /*2150*/  DMUL R4, R24, -UR8 ;  /* 0x8000000818047c28 */ /* 0x000fc80008000000 */
[----:B------:R-:W2:Y:S01]  /*2160*/  LDG.E.64 R6, desc[UR4][R6.64] ;  /* 0x0000000406067981 */ /* 0x000ea2000c1e1b00 */
[----:B------:R-:W-:Y:S01]  /*2170*/  IMAD.WIDE.U32 R24, R65, 0x8, R16 ;  /* 0x0000000841187825 */ /* 0x000fe200078e0010 */
[----:B------:R-:W-:-:S03]  /*2180*/  DMUL R46, R44, R46 ;  /* 0x0000002e2c2e7228 */ /* 0x000fc60000000000 */
[----:B------:R-:W-:Y:S02]  /*2190*/  VIADD R65, R65, UR7 ;  /* 0x0000000741417c36 */ /* 0x000fe40008000000 */
[----:B------:R-:W3:Y:S02]  /*21a0*/  LDG.E.64 R24, desc[UR4][R24.64] ;  /* 0x0000000418187981 */ /* 0x000ee4000c1e1b00 */
[C---:B------:R-:W-:Y:S01]  /*21b0*/  IMAD.WIDE.U32 R44, R65.reuse, 0x8, R16 ;  /* 0x00000008412c7825 */ /* 0x040fe200078e0010 */
[----:B------:R-:W-:Y:S01]  /*21c0*/  IADD3 R65, PT, PT, R65, UR7, RZ ;  /* 0x0000000741417c10 */ /* 0x000fe2000fffe0ff */
[----:B------:R-:W-:-:S04]  /*21d0*/  DMUL R4, R4, R42 ;  /* 0x0000002a04047228 */ /* 0x000fc80000000000 */
[----:B------:R-:W4:Y:S01]  /*21e0*/  LDG.E.64 R44, desc[UR4][R44.64] ;  /* 0x000000042c2c7981 */ /* 0x000f22000c1e1b00 */
[C---:B------:R-:W-:Y:S01]  /*21f0*/  IMAD.WIDE.U32 R42, R65.reuse, 0x8, R16 ;  /* 0x00000008412a7825 */ /* 0x040fe200078e0010 */
[----:B------:R-:W-:-:S05]  /*2200*/  IADD3 R65, PT, PT, R65, UR7, RZ ;  /* 0x0000000741417c10 */ /* 0x000fca000fffe0ff */
[----:B------:R-:W5:Y:S01]  /*2210*/  LDG.E.64 R42, desc[UR4][R42.64] ;  /* 0x000000042a2a7981 */ /* 0x000f62000c1e1b00 */
[C---:B------:R-:W-:Y:S01]  /*2220*/  IMAD.WIDE.U32 R60, R65.reuse, 0x8, R16 ;  /* 0x00000008413c7825 */ /* 0x040fe200078e0010 */
[----:B------:R-:W-:-:S05]  /*2230*/  IADD3 R65, PT, PT, R65, UR7, RZ ;  /* 0x0000000741417c10 */ /* 0x000fca000fffe0ff */
[----:B------:R-:W5:Y:S01]  /*2240*/  LDG.E.64 R60, desc[UR4][R60.64] ;  /* 0x000000043c3c7981 */ /* 0x000f62000c1e1b00 */
[----:B------:R-:W-:-:S06]  /*2250*/  IMAD.WIDE.U32 R16, R65, 0x8, R16 ;  /* 0x0000000841107825 */ /* 0x000fcc00078e0010 */
[----:B------:R-:W5:Y:S01]  /*2260*/  LDG.E.64 R16, desc[UR4][R16.64] ;  /* 0x0000000410107981 */ /* 0x000f62000c1e1b00 */
[----:B------:R-:W-:-:S08]  /*2270*/  DFMA R40, R28, R4, R40 ;  /* 0x000000041c28722b */ /* 0x000fd00000000028 */
[----:B------:R-:W-:Y:S02]  /*2280*/  DFMA R40, R34, R46, R40 ;  /* 0x0000002e2228722b */ /* 0x000fe40000000028 */
[-C--:B--2---:R-:W-:Y:S02]  /*2290*/  DFMA R8, R36, R6.reuse, R8 ;  /* 0x000000062408722b */ /* 0x084fe40000000008 */
[----:B------:R-:W-:-:S04]  /*22a0*/  DFMA R38, R50, R6, R38 ;  /* 0x000000063226722b */ /* 0x000fc80000000026 */
[----:B------:R-:W-:Y:S01]  /*22b0*/  DFMA R40, R4, R6, R40 ;  /* 0x000000060428722b */ /* 0x000fe20000000028 */
[----:B------:R-:W0:Y:S01]  /*22c0*/  LDC.64 R6, c[0x0][0x398] ;  /* 0x0000e600ff067b82 */ /* 0x000e220000000a00 */
[-C--:B---3--:R-:W-:Y:S02]  /*22d0*/  DFMA R8, R10, R24.reuse, R8 ;  /* 0x000000180a08722b */ /* 0x088fe40000000008 */
[----:B------:R-:W-:-:S04]  /*22e0*/  DFMA R38, R62, R24, R38 ;  /* 0x000000183e26722b */ /* 0x000fc80000000026 */
[----:B------:R-:W-:Y:S02]  /*22f0*/  DFMA R40, R30, R24, R40 ;  /* 0x000000181e28722b */ /* 0x000fe40000000028 */
[-C--:B----4-:R-:W-:Y:S02]  /*2300*/  DFMA R8, R26, R44.reuse, R8 ;  /* 0x0000002c1a08722b */ /* 0x090fe40000000008 */
[----:B------:R-:W-:-:S04]  /*2310*/  DFMA R38, R22, R44, R38 ;  /* 0x0000002c1626722b */ /* 0x000fc80000000026 */
[----:B------:R-:W-:Y:S02]  /*2320*/  DFMA R40, R56, R44, R40 ;  /* 0x0000002c3828722b */ /* 0x000fe40000000028 */
[-C--:B-----5:R-:W-:Y:S02]  /*2330*/  DFMA R8, R48, R42.reuse, R8 ;  /* 0x0000002a3008722b */ /* 0x0a0fe40000000008 */
[----:B------:R-:W-:-:S04]  /*2340*/  DFMA R38, R2, R42, R38 ;  /* 0x0000002a0226722b */ /* 0x000fc80000000026 */
[----:B------:R-:W-:Y:S02]  /*2350*/  DFMA R40, R54, R42, R40 ;  /* 0x0000002a3628722b */ /* 0x000fe40000000028 */
[-C--:B------:R-:W-:Y:S02]  /*2360*/  DFMA R8, R20, R60.reuse, R8 ;  /* 0x0000003c1408722b */ /* 0x080fe40000000008 */
[----:B------:R-:W-:-:S04]  /*2370*/  DFMA R38, R52, R60, R38 ;  /* 0x0000003c3426722b */ /* 0x000fc80000000026 */
[----:B------:R-:W-:Y:S01]  /*2380*/  DFMA R40, R32, R60, R40 ;  /* 0x0000003c2028722b */ /* 0x000fe20000000028 */
[--C-:B0-----:R-:W-:Y:S01]  /*2390*/  IMAD.WIDE.U32 R2, R0, 0x8, R6.reuse ;  /* 0x0000000800027825 */ /* 0x101fe200078e0006 */
[-C--:B------:R-:W-:Y:S02]  /*23a0*/  DFMA R8, R14, R16.reuse, R8 ;  /* 0x000000100e08722b */ /* 0x080fe40000000008 */
[----:B------:R-:W-:Y:S01]  /*23b0*/  DFMA R38, R18, R16, R38 ;  /* 0x000000101226722b */ /* 0x000fe20000000026 */
[----:B------:R-:W-:-:S03]  /*23c0*/  IMAD.WIDE.U32 R4, R58, 0x8, R6 ;  /* 0x000000083a047825 */ /* 0x000fc600078e0006 */
[----:B------:R-:W-:Y:S01]  /*23d0*/  DFMA R40, R12, R16, R40 ;  /* 0x000000100c28722b */ /* 0x000fe20000000028 */
[----:B------:R-:W-:Y:S01]  /*23e0*/  IMAD.WIDE.U32 R6, R59, 0x8, R6 ;  /* 0x000000083b067825 */ /* 0x000fe200078e0006 */
[----:B------:R-:W-:Y:S04]  /*23f0*/  STG.E.64 desc[UR4][R2.64], R8 ;  /* 0x0000000802007986 */ /* 0x000fe8000c101b04 */
[----:B------:R-:W-:Y:S04]  /*2400*/  STG.E.64 desc[UR4][R4.64], R38 ;  /* 0x0000002604007986 */ /* 0x000fe8000c101b04 */
[----:B------:R-:W-:Y:S01]  /*2410*/  STG.E.64 desc[UR4][R6.64], R40 ;  /* 0x0000002806007986 */ /* 0x000fe2000c101b04 */
[----:B------:R-:W-:Y:S05]  /*2420*/  EXIT ;  /* 0x000000000000794d */ /* 0x000fea0003800000 */
.L_x_0:
[----:B------:R-:W-:-:S00]  /*2430*/  BRA `(.L_x_0) ;  /* 0xfffffffc00fc7947 */ /* 0x000fc0000383ffff */
[----:B------:R-:W-:-:S00]  /*2440*/  NOP ;  /* 0x0000000000007918 */ /* 0x000fc00000000000 */
        /* <DEDUP_REMOVED lines=11> */
.L_x_2:


//--------------------- .text._Z32cuda_crystal_field_energy_kerneljPKdS0_Pd --------------------------
	.section	.text._Z32cuda_crystal_field_energy_kerneljPKdS0_Pd,"ax",@progbits
	.align	128
        .global         _Z32cuda_crystal_field_energy_kerneljPKdS0_Pd
        .type           _Z32cuda_crystal_field_energy_kerneljPKdS0_Pd,@function
        .size           _Z32cuda_crystal_field_energy_kerneljPKdS0_Pd,(.L_x_3 - _Z32cuda_crystal_field_energy_kerneljPKdS0_Pd)
        .other          _Z32cuda_crystal_field_energy_kerneljPKdS0_Pd,@"STO_CUDA_ENTRY STV_DEFAULT"
_Z32cuda_crystal_field_energy_kerneljPKdS0_Pd:
.text._Z32cuda_crystal_field_energy_kerneljPKdS0_Pd:
        /* <DEDUP_REMOVED lines=8> */
[----:B------:R-:W0:Y:S01]  /*0080*/  LDC.64 R8, c[0x0][0x388] ;  /* 0x0000e200ff087b82 */ /* 0x000e220000000a00 */
[----:B------:R-:W1:Y:S01]  /*0090*/  LDCU.64 UR4, c[0x0][0x358] ;  /* 0x00006b00ff0477ac */ /* 0x000e620008000a00 */
[C---:B------:R-:W-:Y:S01]  /*00a0*/  IMAD R3, R0.reuse, 0x3, RZ ;  /* 0x0000000300037824 */ /* 0x040fe200078e02ff */
[----:B------:R-:W-:-:S04]  /*00b0*/  IADD3 R11, PT, PT, R0, UR6, RZ ;  /* 0x00000006000b7c10 */ /* 0x000fc8000fffe0ff */
[C---:B------:R-:W-:Y:S01]  /*00c0*/  IADD3 R5, PT, PT, R3.reuse, 0x1, RZ ;  /* 0x0000000103057810 */ /* 0x040fe20007ffe0ff */
[----:B------:R-:W2:Y:S01]  /*00d0*/  LDC.64 R22, c[0x0][0x390] ;  /* 0x0000e400ff167b82 */ /* 0x000ea20000000a00 */
[----:B0-----:R-:W-:-:S04]  /*00e0*/  IMAD.WIDE.U32 R16, R3, 0x8, R8 ;  /* 0x0000000803107825 */ /* 0x001fc800078e0008 */
[----:B------:R-:W-:Y:S02]  /*00f0*/  IMAD.WIDE.U32 R4, R5, 0x8, R8 ;  /* 0x0000000805047825 */ /* 0x000fe400078e0008 */
[----:B-1----:R-:W3:Y:S02]  /*0100*/  LDG.E.64 R16, desc[UR4][R16.64] ;  /* 0x0000000410107981 */ /* 0x002ee4000c1e1b00 */
[--C-:B--2---:R-:W-:Y:S02]  /*0110*/  IMAD.WIDE.U32 R14, R0, 0x8, R22.reuse ;  /* 0x00000008000e7825 */ /* 0x104fe400078e0016 */
[----:B------:R-:W3:Y:S02]  /*0120*/  LDG.E.64 R4, desc[UR4][R4.64] ;  /* 0x0000000404047981 */ /* 0x000ee4000c1e1b00 */
[----:B------:R-:W-:Y:S02]  /*0130*/  IMAD.WIDE.U32 R6, R11, 0x8, R22 ;  /* 0x000000080b067825 */ /* 0x000fe400078e0016 */
[----:B------:R-:W2:Y:S04]  /*0140*/  LDG.E.64 R14, desc[UR4][R14.64] ;  /* 0x000000040e0e7981 */ /* 0x000ea8000c1e1b00 */
[----:B------:R-:W4:Y:S01]  /*0150*/  LDG.E.64 R6, desc[UR4][R6.64] ;  /* 0x0000000406067981 */ /* 0x000f22000c1e1b00 */
[----:B------:R-:W-:-:S05]  /*0160*/  IADD3 R3, PT, PT, R3, 0x2, RZ ;  /* 0x0000000203037810 */ /* 0x000fca0007ffe0ff */
[----:B------:R-:W-:Y:S01]  /*0170*/  IMAD.WIDE.U32 R8, R3, 0x8, R8 ;  /* 0x0000000803087825 */ /* 0x000fe200078e0008 */
[----:B------:R-:W-:-:S05]  /*0180*/  IADD3 R11, PT, PT, R11, UR6, RZ ;  /* 0x000000060b0b7c10 */ /* 0x000fca000fffe0ff */
[----:B------:R-:W5:Y:S01]  /*0190*/  LDG.E.64 R8, desc[UR4][R8.64] ;  /* 0x0000000408087981 */ /* 0x000f62000c1e1b00 */
[----:B------:R-:W-:-:S06]  /*01a0*/  IMAD.WIDE.U32 R32, R11, 0x8, R22 ;  /* 0x000000080b207825 */ /* 0x000fcc00078e0016 */
[----:B------:R-:W5:Y:S01]  /*01b0*/  LDG.E.64 R32, desc[UR4][R32.64] ;  /* 0x0000000420207981 */ /* 0x000f62000c1e1b00 */
[----:B------:R-:W-:-:S05]  /*01c0*/  IADD3 R11, PT, PT, R11, UR6, RZ ;  /* 0x000000060b0b7c10 */ /* 0x000fca000fffe0ff */
[C---:B------:R-:W-:Y:S01]  /*01d0*/  IMAD.WIDE.U32 R2, R11.reuse, 0x8, R22 ;  /* 0x000000080b027825 */ /* 0x040fe200078e0016 */
[----:B------:R-:W-:-:S05]  /*01e0*/  IADD3 R11, PT, PT, R11, UR6, RZ ;  /* 0x000000060b0b7c10 */ /* 0x000fca000fffe0ff */
[----:B------:R-:W5:Y:S01]  /*01f0*/  LDG.E.64 R2, desc[UR4][R2.64] ;  /* 0x0000000402027981 */ /* 0x000f62000c1e1b00 */
[----:B------:R-:W-:-:S06]  /*0200*/  IMAD.WIDE.U32 R12, R11, 0x8, R22 ;  /* 0x000000080b0c7825 */ /* 0x000fcc00078e0016 */
[----:B------:R-:W5:Y:S01]  /*0210*/  LDG.E.64 R12, desc[UR4][R12.64] ;  /* 0x000000040c0c7981 */ /* 0x000f62000c1e1b00 */
[----:B------:R-:W-:-:S04]  /*0220*/  VIADD R19, R11, UR6 ;  /* 0x000000060b137c36 */ /* 0x000fc80008000000 */
[C---:B------:R-:W-:Y:S01]  /*0230*/  IMAD.WIDE.U32 R10, R19.reuse, 0x8, R22 ;  /* 0x00000008130a7825 */ /* 0x040fe200078e0016 */
[----:B------:R-:W-:-:S05]  /*0240*/  IADD3 R19, PT, PT, R19, UR6, RZ ;  /* 0x0000000613137c10 */ /* 0x000fca000fffe0ff */
[C---:B------:R-:W-:Y:S01]  /*0250*/  IMAD.WIDE.U32 R24, R19.reuse, 0x8, R22 ;  /* 0x0000000813187825 */ /* 0x040fe200078e0016 */
[----:B------:R-:W5:Y:S05]  /*0260*/  LDG.E.64 R10, desc[UR4][R10.64] ;  /* 0x000000040a0a7981 */ /* 0x000f6a000c1e1b00 */
[----:B------:R-:W5:Y:S01]  /*0270*/  LDG.E.64 R24, desc[UR4][R24.64] ;  /* 0x0000000418187981 */ /* 0x000f62000c1e1b00 */
[----:B------:R-:W-:Y:S01]  /*0280*/  IADD3 R35, PT, PT, R19, UR6, RZ ;  /* 0x0000000613237c10 */ /* 0x000fe2000fffe0ff */
[----:B------:R-:W-:Y:S01]  /*0290*/  UMOV UR8, 0xe8584caa ;  /* 0xe8584caa00087882 */ /* 0x000fe20000000000 */
[----:B------:R-:W-:-:S03]  /*02a0*/  UMOV UR9, 0x3febb67a ;  /* 0x3febb67a00097882 */ /* 0x000fc60000000000 */
[C-C-:B------:R-:W-:Y:S01]  /*02b0*/  IMAD.WIDE.U32 R36, R35.reuse, 0x8, R22.reuse ;  /* 0x0000000823247825 */ /* 0x140fe200078e0016 */
[----:B------:R-:W-:Y:S01]  /*02c0*/  IADD3 R35, PT, PT, R35, UR6, RZ ;  /* 0x0000000623237c10 */ /* 0x000fe2000fffe0ff */
[----:B------:R-:W-:Y:S01]  /*02d0*/  UMOV UR10, 0xe8584caa ;  /* 0xe8584caa000a7882 */ /* 0x000fe20000000000 */
[----:B------:R-:W-:Y:S01]  /*02e0*/  UMOV UR11, 0x3ffbb67a ;  /* 0x3ffbb67a000b7882 */ /* 0x000fe20000000000 */
[--C-:B---3--:R-:W-:Y:S02]  /*02f0*/  DADD R18, R16, -R4.reuse ;  /* 0x0000000010127229 */ /* 0x108fe40000000804 */
[----:B--2---:R-:W-:Y:S01]  /*0300*/  DMUL R28, R14, UR8 ;  /* 0x000000080e1c7c28 */ /* 0x004fe20008000000 */
[----:B------:R0:W2:Y:S01]  /*0310*/  LDG.E.64 R14, desc[UR4][R36.64] ;  /* 0x00000004240e7981 */ /* 0x0000a2000c1e1b00 */
[----:B----4-:R-:W-:Y:S01]  /*0320*/  DMUL R26, R6, UR10 ;  /* 0x0000000a061a7c28 */ /* 0x010fe20008000000 */
[----:B------:R-:W-:Y:S01]  /*0330*/  IMAD.WIDE.U32 R6, R35, 0x8, R22 ;  /* 0x0000000823067825 */ /* 0x000fe200078e0016 */
[----:B------:R-:W-:-:S04]  /*0340*/  DADD R20, R16, R4 ;  /* 0x0000000010147229 */ /* 0x000fc80000000004 */
[----:B------:R-:W-:Y:S01]  /*0350*/  DMUL R28, R28, R18 ;  /* 0x000000121c1c7228 */ /* 0x000fe20000000000 */
[----:B------:R-:W3:Y:S01]  /*0360*/  LDG.E.64 R6, desc[UR4][R6.64] ;  /* 0x0000000406067981 */ /* 0x000ee2000c1e1b00 */
[----:B------:R-:W-:-:S06]  /*0370*/  DMUL R30, R16, R26 ;  /* 0x0000001a101e7228 */ /* 0x000fcc0000000000 */
[----:B------:R-:W-:Y:S02]  /*0380*/  DFMA R26, R28, R20, RZ ;  /* 0x000000141c1a722b */ /* 0x000fe400000000ff */
[----:B-----5:R-:W-:-:S06]  /*0390*/  DMUL R28, R8, R8 ;  /* 0x00000008081c7228 */ /* 0x020fcc0000000000 */
[----:B------:R-:W-:Y:S01]  /*03a0*/  DFMA R26, -R8, R30, R26 ;  /* 0x0000001e081a722b */ /* 0x000fe2000000011a */
[----:B------:R-:W-:Y:S01]  /*03b0*/  HFMA2 R31, -RZ, RZ, 2.015625, 0 ;  /* 0x40080000ff1f7431 */ /* 0x000fe200000001ff */
[----:B------:R-:W-:Y:S01]  /*03c0*/  MOV R30, 0x0 ;  /* 0x00000000001e7802 */ /* 0x000fe20000000f00 */
[----:B------:R-:W-:-:S05]  /*03d0*/  DMUL R32, R32, 0.5 ;  /* 0x3fe0000020207828 */ /* 0x000fca0000000000 */
[----:B------:R-:W-:-:S08]  /*03e0*/  DFMA R30, R28, R30, -1 ;  /* 0xbff000001c1e742b */ /* 0x000fd0000000001e */
[----:B------:R-:W-:Y:S01]  /*03f0*/  DFMA R32, R32, R30, R26 ;  /* 0x0000001e2020722b */ /* 0x000fe2000000001a */
[----:B------:R-:W-:-:S04]  /*0400*/  VIADD R31, R35, UR6 ;  /* 0x00000006231f7c36 */ /* 0x000fc80008000000 */
[----:B------:R-:W-:-:S06]  /*0410*/  IMAD.WIDE.U32 R26, R31, 0x8, R22 ;  /* 0x000000081f1a7825 */ /* 0x000fcc00078e0016 */
[----:B------:R-:W4:Y:S01]  /*0420*/  LDG.E.64 R26, desc[UR4][R26.64] ;  /* 0x000000041a1a7981 */ /* 0x000f22000c1e1b00 */
[----:B------:R-:W-:Y:S02]  /*0430*/  DMUL R2, R2, UR10 ;  /* 0x0000000a02027c28 */ /* 0x000fe40008000000 */
[----:B------:R-:W-:-:S06]  /*0440*/  DMUL R12, R12, UR8 ;  /* 0x000000080c0c7c28 */ /* 0x000fcc0008000000 */
[----:B------:R-:W-:Y:S02]  /*0450*/  DMUL R2, R16, R2 ;  /* 0x0000000210027228 */ /* 0x000fe40000000000 */
[----:B------:R-:W-:Y:S02]  /*0460*/  DMUL R18, R18, R12 ;  /* 0x0000000c12127228 */ /* 0x000fe40000000000 */
[----:B------:R-:W-:-:S04]  /*0470*/  DMUL R12, R16, R16 ;  /* 0x00000010100c7228 */ /* 0x000fc80000000000 */
[----:B------:R-:W-:Y:S02]  /*0480*/  DFMA R32, -R8, R2, R32 ;  /* 0x000000020820722b */ /* 0x000fe40000000120 */
[----:B------:R-:W-:-:S06]  /*0490*/  DMUL R2, R4, R4 ;  /* 0x0000000404027228 */ /* 0x000fcc0000000000 */
[----:B------:R-:W-:Y:S02]  /*04a0*/  DFMA R32, R20, R18, R32 ;  /* 0x000000121420722b */ /* 0x000fe40000000020 */
[----:B------:R-:W-:Y:S02]  /*04b0*/  DMUL R20, R16, R12 ;  /* 0x0000000c10147228 */ /* 0x000fe40000000000 */
[----:B------:R-:W-:Y:S02]  /*04c0*/  DMUL R12, R12, -6 ;  /* 0xc01800000c0c7828 */ /* 0x000fe40000000000 */
[----:B------:R-:W-:-:S04]  /*04d0*/  DMUL R34, R4, R2 ;  /* 0x0000000204227228 */ /* 0x000fc80000000000 */
[----:B------:R-:W-:Y:S01]  /*04e0*/  DMUL R20, R16, R20 ;  /* 0x0000001410147228 */ /* 0x000fe20000000000 */
[----:B------:R-:W-:Y:S01]  /*04f0*/  UMOV UR8, 0xd193c22d ;  /* 0xd193c22d00087882 */ /* 0x000fe20000000000 */
[----:B------:R-:W-:-:S06]  /*0500*/  UMOV UR9, 0x3fe7aa10 ;  /* 0x3fe7aa1000097882 */ /* 0x000fcc0000000000 */
[----:B------:R-:W-:Y:S02]  /*0510*/  DFMA R18, R12, R2, R20 ;  /* 0x000000020c12722b */ /* 0x000fe40000000014 */
[----:B------:R-:W-:Y:S01]  /*0520*/  DMUL R12, R4, R34 ;  /* 0x00000022040c7228 */ /* 0x000fe20000000000 */
[----:B------:R-:W-:Y:S01]  /*0530*/  HFMA2 R35, -RZ, RZ, 2.03125, 0 ;  /* 0x40100000ff237431 */ /* 0x000fe200000001ff */
[----:B------:R-:W-:Y:S01]  /*0540*/  MOV R34, 0x0 ;  /* 0x0000000000227802 */ /* 0x000fe20000000f00 */
[----:B------:R-:W-:Y:S01]  /*0550*/  DMUL R10, R10, UR8 ;  /* 0x000000080a0a7c28 */ /* 0x000fe20008000000 */
[----:B------:R-:W-:Y:S01]  /*0560*/  UMOV UR8, 0x7acafdb ;  /* 0x07acafdb00087882 */ /* 0x000fe20000000000 */
[----:B------:R-:W-:-:S03]  /*0570*/  UMOV UR9, 0x4000bbb3 ;  /* 0x4000bbb300097882 */ /* 0x000fc60000000000 */
[----:B------:R-:W-:Y:S02]  /*0580*/  DADD R18, R18, R12 ;  /* 0x0000000012127229 */ /* 0x000fe4000000000c */
[----:B------:R-:W-:Y:S02]  /*0590*/  DMUL R24, R24, UR8 ;  /* 0x0000000818187c28 */ /* 0x000fe40008000000 */
[----:B------:R-:W-:-:S04]  /*05a0*/  DFMA R34, R2, R34, -1 ;  /* 0xbff000000222742b */ /* 0x000fc80000000022 */
[----:B------:R-:W-:Y:S02]  /*05b0*/  DFMA R10, R10, R18, R32 ;  /* 0x000000120a0a722b */ /* 0x000fe40000000020 */
[----:B------:R-:W-:Y:S02]  /*05c0*/  DMUL R32, R16, R24 ;  /* 0x0000001810207228 */ /* 0x000fe40000000000 */
[----:B------:R-:W-:Y:S01]  /*05d0*/  DADD R24, R28, R34 ;  /* 0x000000001c187229 */ /* 0x000fe20000000022 */
[----:B------:R-:W-:Y:S01]  /*05e0*/  HFMA2 R35, -RZ, RZ, 1.984375, 0 ;  /* 0x3ff00000ff237431 */ /* 0x000fe200000001ff */
[----:B------:R-:W-:Y:S01]  /*05f0*/  MOV R34, 0x0 ;  /* 0x0000000000227802 */ /* 0x000fe20000000f00 */
[----:B------:R-:W-:-:S05]  /*0600*/  UMOV UR8, 0x9b97f4a8 ;  /* 0x9b97f4a800087882 */ /* 0x000fca0000000000 */
[----:B------:R-:W-:Y:S01]  /*0610*/  DFMA R2, R2, 2, -R34 ;  /* 0x400000000202782b */ /* 0x000fe20000000822 */
[----:B------:R-:W-:Y:S01]  /*0620*/  UMOV UR9, 0x3fe1e377 ;  /* 0x3fe1e37700097882 */ /* 0x000fe20000000000 */
[----:B------:R-:W-:Y:S01]  /*0630*/  DMUL R32, R8, R32 ;  /* 0x0000002008207228 */ /* 0x000fe20000000000 */
[----:B------:R-:W-:-:S05]  /*0640*/  UMOV UR10, 0x3ada5b53 ;  /* 0x3ada5b53000a7882 */ /* 0x000fca0000000000 */
[----:B------:R-:W-:Y:S01]  /*0650*/  DADD R2, R28, R2 ;  /* 0x000000001c027229 */ /* 0x000fe20000000002 */
[----:B------:R-:W-:Y:S01]  /*0660*/  UMOV UR11, 0x3fe94c58 ;  /* 0x3fe94c58000b7882 */ /* 0x000fe20000000000 */
[----:B------:R-:W-:Y:S02]  /*0670*/  DFMA R10, R32, R24, R10 ;  /* 0x00000018200a722b */ /* 0x000fe4000000000a */
[----:B------:R-:W-:Y:S02]  /*0680*/  DFMA R34, R28, 7, -R34 ;  /* 0x401c00001c22782b */ /* 0x000fe40000000822 */
[----:B------:R-:W-:Y:S01]  /*0690*/  DMUL R32, R8, R28 ;  /* 0x0000001c08207228 */ /* 0x000fe20000000000 */
[----:B------:R-:W-:-:S07]  /*06a0*/  IADD3 R31, PT, PT, R31, UR6, RZ ;  /* 0x000000061f1f7c10 */ /* 0x000fce000fffe0ff */
[----:B------:R-:W-:Y:S01]  /*06b0*/  DMUL R32, R8, R32 ;  /* 0x0000002008207228 */ /* 0x000fe20000000000 */
[C---:B0-----:R-:W-:Y:S01]  /*06c0*/  IMAD.WIDE.U32 R36, R31.reuse, 0x8, R22 ;  /* 0x000000081f247825 */ /* 0x041fe200078e0016 */
[----:B------:R-:W-:Y:S01]  /*06d0*/  IADD3 R31, PT, PT, R31, UR6, RZ ;  /* 0x000000061f1f7c10 */ /* 0x000fe2000fffe0ff */
[----:B--2---:R-:W-:-:S08]  /*06e0*/  DMUL R14, R14, UR8 ;  /* 0x000000080e0e7c28 */ /* 0x004fd00008000000 */
[----:B------:R-:W-:Y:S02]  /*06f0*/  DMUL R14, R14, R2 ;  /* 0x000000020e0e7228 */ /* 0x000fe40000000000 */
[----:B---3--:R-:W-:-:S06]  /*0700*/  DMUL R6, R6, UR10 ;  /* 0x0000000a06067c28 */ /* 0x008fcc0008000000 */
[----:B------:R-:W-:Y:S02]  /*0710*/  DFMA R14, R14, -R34, R10 ;  /* 0x800000220e0e722b */ /* 0x000fe4000000000a */
[----:B------:R-:W-:Y:S01]  /*0720*/  DMUL R6, R16, R6 ;  /* 0x0000000610067228 */ /* 0x000fe20000000000 */
[----:B------:R-:W-:Y:S01]  /*0730*/  MOV R10, 0x0 ;  /* 0x00000000000a7802 */ /* 0x000fe20000000f00 */
[----:B------:R-:W-:-:S06]  /*0740*/  IMAD.MOV.U32 R11, RZ, RZ, 0x401c0000 ;  /* 0x401c0000ff0b7424 */ /* 0x000fcc00078e00ff */
[----:B------:R-:W-:Y:S02]  /*0750*/  DFMA R10, R28, -R10, 3 ;  /* 0x400800001c0a742b */ /* 0x000fe4000000080a */
[----:B------:R-:W-:-:S08]  /*0760*/  DMUL R6, R8, R6 ;  /* 0x0000000608067228 */ /* 0x000fd00000000000 */
[----:B------:R-:W-:Y:S01]  /*0770*/  DFMA R14, R6, R10, R14 ;  /* 0x0000000a060e722b */ /* 0x000fe2000000000e */
[----:B------:R-:W-:Y:S01]  /*0780*/  HFMA2 R7, -RZ, RZ, 2.12109375, 0 ;  /* 0x403e0000ff077431 */ /* 0x000fe200000001ff */
[----:B------:R-:W-:-:S06]  /*0790*/  MOV R6, 0x0 ;  /* 0x0000000000067802 */ /* 0x000fcc0000000f00 */
[----:B------:R-:W-:Y:S02]  /*07a0*/  DFMA R28, R28, -R6, 3 ;  /* 0x400800001c1c742b */ /* 0x000fe40000000806 */
[----:B----4-:R-:W-:-:S06]  /*07b0*/  DMUL R26, R26, 0.125 ;  /* 0x3fc000001a1a7828 */ /* 0x010fcc0000000000 */
[----:B------:R-:W-:-:S08]  /*07c0*/  DFMA R28, R32, 35, R28 ;  /* 0x40418000201c782b */ /* 0x000fd0000000001c */
[----:B------:R-:W-:Y:S01]  /*07d0*/  DFMA R14, R26, R28, R14 ;  /* 0x0000001c1a0e722b */ /* 0x000fe2000000000e */
[----:B------:R-:W2:Y:S01]  /*07e0*/  LDG.E.64 R26, desc[UR4][R36.64] ;  /* 0x00000004241a7981 */ /* 0x000ea2000c1e1b00 */
[----:B------:R-:W-:-:S06]  /*07f0*/  IMAD.WIDE.U32 R28, R31, 0x8, R22 ;  /* 0x000000081f1c7825 */ /* 0x000fcc00078e0016 */
[----:B------:R-:W3:Y:S01]  /*0800*/  LDG.E.64 R28, desc[UR4][R28.64] ;  /* 0x000000041c1c7981 */ /* 0x000ee2000c1e1b00 */
[----:B------:R-:W-:Y:S01]  /*0810*/  IADD3 R31, PT, PT, R31, UR6, RZ ;  /* 0x000000061f1f7c10 */ /* 0x000fe2000fffe0ff */
[----:B--2---:R-:W-:-:S08]  /*0820*/  DMUL R26, R26, UR10 ;  /* 0x0000000a1a1a7c28 */ /* 0x004fd00008000000 */
[----:B------:R-:W-:Y:S02]  /*0830*/  DMUL R26, R16, R26 ;  /* 0x0000001a101a7228 */ /* 0x000fe40000000000 */
[----:B---3--:R-:W-:-:S06]  /*0840*/  DMUL R28, R28, UR8 ;  /* 0x000000081c1c7c28 */ /* 0x008fcc0008000000 */
[----:B------:R-:W-:Y:S02]  /*0850*/  DMUL R26, R8, R26 ;  /* 0x0000001a081a7228 */ /* 0x000fe40000000000 */
[----:B------:R-:W-:-:S06]  /*0860*/  DMUL R28, R2, R28 ;  /* 0x0000001c021c7228 */ /* 0x000fcc0000000000 */
[----:B------:R-:W-:Y:S02]  /*0870*/  DFMA R26, R10, R26, R14 ;  /* 0x0000001a0a1a722b */ /* 0x000fe4000000000e */
[----:B------:R-:W-:Y:S02]  /*0880*/  DMUL R14, R4, R4 ;  /* 0x00000004040e7228 */ /* 0x000fe40000000000 */
[----:B------:R-:W-:-:S04]  /*0890*/  DMUL R10, R20, 15 ;  /* 0x402e0000140a7828 */ /* 0x000fc80000000000 */
[----:B------:R-:W-:Y:S02]  /*08a0*/  DFMA R34, -R34, R28, R26 ;  /* 0x0000001c2222722b */ /* 0x000fe4000000011a */
[----:B------:R-:W-:Y:S02]  /*08b0*/  DMUL R26, R16, R16 ;  /* 0x00000010101a7228 */ /* 0x000fe40000000000 */
[----:B------:R-:W-:Y:S02]  /*08c0*/  DMUL R36, R14, R10 ;  /* 0x0000000a0e247228 */ /* 0x000fe40000000000 */
[----:B------:R-:W-:-:S04]  /*08d0*/  DMUL R10, R16, R20 ;  /* 0x00000014100a7228 */ /* 0x000fc80000000000 */
[C---:B------:R-:W-:Y:S02]  /*08e0*/  DMUL R28, R26.reuse, -10 ;  /* 0xc02400001a1c7828 */ /* 0x040fe40000000000 */
[----:B------:R-:W-:Y:S02]  /*08f0*/  DMUL R26, R26, 15 ;  /* 0x402e00001a1a7828 */ /* 0x000fe40000000000 */
[----:B------:R-:W-:-:S04]  /*0900*/  DFMA R10, R16, R10, -R36 ;  /* 0x0000000a100a722b */ /* 0x000fc80000000824 */
[----:B------:R-:W-:Y:S02]  /*0910*/  DFMA R20, R14, R28, R20 ;  /* 0x0000001c0e14722b */ /* 0x000fe40000000014 */
[----:B------:R-:W-:Y:S02]  /*0920*/  DMUL R14, R4, R12 ;  /* 0x0000000c040e7228 */ /* 0x000fe40000000000 */
[----:B------:R-:W-:Y:S02]  /*0930*/  DFMA R26, R12, R26, R10 ;  /* 0x0000001a0c1a722b */ /* 0x000fe4000000000a */
[----:B------:R-:W-:Y:S01]  /*0940*/  DMUL R10, R8, R8 ;  /* 0x00000008080a7228 */ /* 0x000fe20000000000 */
[----:B------:R-:W-:-:S05]  /*0950*/  IMAD.WIDE.U32 R28, R31, 0x8, R22 ;  /* 0x000000081f1c7825 */ /* 0x000fca00078e0016 */
[----:B------:R-:W-:Y:S01]  /*0960*/  DFMA R4, -R4, R14, R26 ;  /* 0x0000000e0404722b */ /* 0x000fe2000000011a */
[----:B------:R-:W2:Y:S01]  /*0970*/  LDG.E.64 R28, desc[UR4][R28.64] ;  /* 0x000000041c1c7981 */ /* 0x000ea2000c1e1b00 */
[----:B------:R-:W-:Y:S01]  /*0980*/  HFMA2 R14, -RZ, RZ, 0, 0 ;  /* 0x00000000ff0e7431 */ /* 0x000fe200000001ff */
[----:B------:R-:W-:Y:S01]  /*0990*/  MOV R26, 0x0 ;  /* 0x00000000001a7802 */ /* 0x000fe20000000f00 */
[----:B------:R-:W-:Y:S01]  /*09a0*/  IMAD.MOV.U32 R27, RZ, RZ, 0x40320000 ;  /* 0x40320000ff1b7424 */ /* 0x000fe200078e00ff */
[----:B------:R-:W-:Y:S01]  /*09b0*/  MOV R15, 0x402e0000 ;  /* 0x402e0000000f7802 */ /* 0x000fe20000000f00 */
[----:B------:R-:W-:Y:S02]  /*09c0*/  DFMA R6, R10, -R6, 5 ;  /* 0x401400000a06742b */ /* 0x000fe40000000806 */
[----:B------:R-:W-:Y:S02]  /*09d0*/  DFMA R12, R12, 5, R20 ;  /* 0x401400000c0c782b */ /* 0x000fe40000000014 */
[C---:B------:R-:W-:Y:S01]  /*09e0*/  DFMA R26, R10.reuse, -R26, 1 ;  /* 0x3ff000000a1a742b */ /* 0x040fe2000000081a */
[----:B------:R-:W-:Y:S01]  /*09f0*/  HFMA2 R21, -RZ, RZ, 2.07421875, 0 ;  /* 0x40260000ff157431 */ /* 0x000fe200000001ff */
[----:B------:R-:W-:Y:S01]  /*0a00*/  DFMA R14, R10, -R14, 5 ;  /* 0x401400000a0e742b */ /* 0x000fe2000000080e */
[----:B------:R-:W-:Y:S01]  /*0a10*/  MOV R20, 0x0 ;  /* 0x0000000000147802 */ /* 0x000fe20000000f00 */
[----:B------:R-:W-:-:S04]  /*0a20*/  DFMA R6, R32, 33, R6 ;  /* 0x404080002006782b */ /* 0x000fc80000000006 */
[C---:B------:R-:W-:Y:S02]  /*0a30*/  DFMA R26, R32.reuse, 33, R26 ;  /* 0x40408000201a782b */ /* 0x040fe4000000001a */
[----:B------:R-:W-:Y:S02]  /*0a40*/  DFMA R32, R32, 11, R14 ;  /* 0x402600002020782b */ /* 0x000fe4000000000e */
[CC--:B------:R-:W-:Y:S02]  /*0a50*/  DFMA R14, R10.reuse, R20.reuse, -1 ;  /* 0xbff000000a0e742b */ /* 0x0c0fe40000000014 */
[C---:B------:R-:W-:Y:S02]  /*0a60*/  DFMA R20, R10.reuse, R20, -3 ;  /* 0xc00800000a14742b */ /* 0x040fe40000000014 */
[----:B------:R-:W-:Y:S01]  /*0a70*/  DMUL R10, R10, 21 ;  /* 0x403500000a0a7828 */ /* 0x000fe20000000000 */
[----:B------:R-:W-:-:S07]  /*0a80*/  VIADD R31, R31, UR6 ;  /* 0x000000061f1f7c36 */ /* 0x000fce0008000000 */
[----:B------:R-:W-:Y:S01]  /*0a90*/  DFMA R10, R10, R32, -5 ;  /* 0xc01400000a0a742b */ /* 0x000fe20000000020 */
[----:B------:R-:W-:-:S06]  /*0aa0*/  IMAD.WIDE.U32 R32, R31, 0x8, R22 ;  /* 0x000000081f207825 */ /* 0x000fcc00078e0016 */
[----:B------:R-:W3:Y:S01]  /*0ab0*/  LDG.E.64 R32, desc[UR4][R32.64] ;  /* 0x0000000420207981 */ /* 0x000ee2000c1e1b00 */
[----:B------:R-:W-:-:S05]  /*0ac0*/  IADD3 R37, PT, PT, R31, UR6, RZ ;  /* 0x000000061f257c10 */ /* 0x000fca000fffe0ff */
[----:B------:R-:W-:-:S06]  /*0ad0*/  IMAD.WIDE.U32 R30, R37, 0x8, R22 ;  /* 0x00000008251e7825 */ /* 0x000fcc00078e0016 */
[----:B------:R-:W4:Y:S01]  /*0ae0*/  LDG.E.64 R30, desc[UR4][R30.64] ;  /* 0x000000041e1e7981 */ /* 0x000f22000c1e1b00 */
[----:B------:R-:W-:Y:S01]  /*0af0*/  UMOV UR8, 0x7acafdb ;  /* 0x07acafdb00087882 */ /* 0x000fe20000000000 */
[----:B------:R-:W-:Y:S01]  /*0b00*/  UMOV UR9, 0x4000bbb3 ;  /* 0x4000bbb300097882 */ /* 0x000fe20000000000 */
[----:B------:R-:W-:Y:S01]  /*0b10*/  IADD3 R37, PT, PT, R37, UR6, RZ ;  /* 0x0000000625257c10 */ /* 0x000fe2000fffe0ff */
[----:B--2---:R-:W-:-:S08]  /*0b20*/  DMUL R28, R28, UR8 ;  /* 0x000000081c1c7c28 */ /* 0x004fd00008000000 */
[----:B------:R-:W-:Y:S01]  /*0b30*/  DMUL R28, R16, R28 ;  /* 0x0000001c101c7228 */ /* 0x000fe20000000000 */
[----:B------:R-:W-:-:S07]  /*0b40*/  UMOV UR8, 0xd193c22d ;  /* 0xd193c22d00087882 */ /* 0x000fce0000000000 */
[----:B------:R-:W-:Y:S01]  /*0b50*/  DMUL R28, R8, R28 ;  /* 0x0000001c081c7228 */ /* 0x000fe20000000000 */
[----:B------:R-:W-:-:S07]  /*0b60*/  UMOV UR9, 0x3fe7aa10 ;  /* 0x3fe7aa1000097882 */ /* 0x000fce0000000000 */
[----:B------:R-:W-:Y:S02]  /*0b70*/  DFMA R28, R24, R28, R34 ;  /* 0x0000001c181c722b */ /* 0x000fe40000000022 */
[----:B---3--:R-:W-:Y:S01]  /*0b80*/  DMUL R34, R32, UR8 ;  /* 0x0000000820227c28 */ /* 0x008fe20008000000 */
[----:B------:R-:W-:-:S07]  /*0b90*/  UMOV UR8, 0xecdabe8d ;  /* 0xecdabe8d00087882 */ /* 0x000fce0000000000 */
[----:B------:R-:W-:Y:S01]  /*0ba0*/  DFMA R32, R18, R34, R28 ;  /* 0x000000221220722b */ /* 0x000fe2000000001c */
[C---:B------:R-:W-:Y:S01]  /*0bb0*/  IMAD.WIDE.U32 R28, R37.reuse, 0x8, R22 ;  /* 0x00000008251c7825 */ /* 0x040fe200078e0016 */
[----:B------:R-:W-:Y:S01]  /*0bc0*/  UMOV UR9, 0x3fe57e82 ;  /* 0x3fe57e8200097882 */ /* 0x000fe20000000000 */
[----:B------:R-:W-:Y:S01]  /*0bd0*/  IADD3 R35, PT, PT, R37, UR6, RZ ;  /* 0x0000000625237c10 */ /* 0x000fe2000fffe0ff */
[----:B----4-:R-:W-:-:S03]  /*0be0*/  DMUL R30, R30, UR8 ;  /* 0x000000081e1e7c28 */ /* 0x010fc60008000000 */
[----:B------:R-:W2:Y:S01]  /*0bf0*/  LDG.E.64 R28, desc[UR4][R28.64] ;  /* 0x000000041c1c7981 */ /* 0x000ea2000c1e1b00 */
[----:B------:R-:W-:-:S04]  /*0c00*/  IADD3 R37, PT, PT, R35, UR6, RZ ;  /* 0x0000000623257c10 */ /* 0x000fc8000fffe0ff */
[----:B------:R-:W-:Y:S01]  /*0c10*/  DFMA R30, R30, R4, R32 ;  /* 0x000000041e1e722b */ /* 0x000fe20000000020 */
[----:B------:R-:W-:-:S04]  /*0c20*/  IMAD.WIDE.U32 R32, R37, 0x8, R22 ;  /* 0x0000000825207825 */ /* 0x000fc800078e0016 */
[----:B------:R-:W-:Y:S02]  /*0c30*/  IMAD.WIDE.U32 R34, R35, 0x8, R22 ;  /* 0x0000000823227825 */ /* 0x000fe400078e0016 */
[----:B------:R-:W3:Y:S04]  /*0c40*/  LDG.E.64 R32, desc[UR4][R32.64] ;  /* 0x0000000420207981 */ /* 0x000ee8000c1e1b00 */
[----:B------:R-:W4:Y:S01]  /*0c50*/  LDG.E.64 R34, desc[UR4][R34.64] ;  /* 0x0000000422227981 */ /* 0x000f22000c1e1b00 */
[----:B------:R-:W-:Y:S01]  /*0c60*/  UMOV UR8, 0x8edf5881 ;  /* 0x8edf588100087882 */ /* 0x000fe20000000000 */
[----:B------:R-:W-:Y:S02]  /*0c70*/  UMOV UR9, 0x40029d50 ;  /* 0x40029d5000097882 */ /* 0x000fe40000000000 */
[----:B--2---:R-:W-:Y:S01]  /*0c80*/  DMUL R28, R28, UR8 ;  /* 0x000000081c1c7c28 */ /* 0x004fe20008000000 */
[----:B------:R-:W-:-:S07]  /*0c90*/  UMOV UR8, 0xbb9dcc0c ;  /* 0xbb9dcc0c00087882 */ /* 0x000fce0000000000 */
[----:B------:R-:W-:Y:S01]  /*0ca0*/  DMUL R28, R16, R28 ;  /* 0x0000001c101c7228 */ /* 0x000fe20000000000 */
[----:B------:R-:W-:Y:S02]  /*0cb0*/  UMOV UR9, 0x3fecfb95 ;  /* 0x3fecfb9500097882 */ /* 0x000fe40000000000 */
[----:B---3--:R-:W-:-:S05]  /*0cc0*/  DMUL R32, R32, UR8 ;  /* 0x0000000820207c28 */ /* 0x008fca0008000000 */
[----:B------:R-:W-:Y:S01]  /*0cd0*/  DMUL R28, R28, R12 ;  /* 0x0000000c1c1c7228 */ /* 0x000fe20000000000 */
[----:B------:R-:W-:Y:S01]  /*0ce0*/  UMOV UR8, 0x7ebc755f ;  /* 0x7ebc755f00087882 */ /* 0x000fe20000000000 */
[----:B------:R-:W-:Y:S01]  /*0cf0*/  UMOV UR9, 0x3fdfbfbf ;  /* 0x3fdfbfbf00097882 */ /* 0x000fe20000000000 */
[----:B------:R-:W-:-:S05]  /*0d00*/  DMUL R32, R16, R32 ;  /* 0x0000002010207228 */ /* 0x000fca0000000000 */
[----:B------:R-:W-:Y:S02]  /*0d10*/  DFMA R28, -R8, R28, R30 ;  /* 0x0000001c081c722b */ /* 0x000fe4000000011e */
[----:B----4-:R-:W-:Y:S02]  /*0d20*/  DMUL R30, R34, UR8 ;  /* 0x00000008221e7c28 */ /* 0x010fe40008000000 */
[----:B------:R-:W-:-:S06]  /*0d30*/  DMUL R32, R8, R32 ;  /* 0x0000002008207228 */ /* 0x000fcc0000000000 */
[----:B------:R-:W-:Y:S02]  /*0d40*/  DMUL R30, R18, R30 ;  /* 0x0000001e121e7228 */ /* 0x000fe40000000000 */
[----:B------:R-:W-:-:S06]  /*0d50*/  DMUL R32, R24, R32 ;  /* 0x0000002018207228 */ /* 0x000fcc0000000000 */
[----:B------:R-:W-:Y:S01]  /*0d60*/  DFMA R28, R30, R14, R28 ;  /* 0x0000000e1e1c722b */ /* 0x000fe2000000001c */
[----:B------:R-:W-:-:S07]  /*0d70*/  IADD3 R31, PT, PT, R37, UR6, RZ ;  /* 0x00000006251f7c10 */ /* 0x000fce000fffe0ff */
[----:B------:R-:W-:Y:S01]  /*0d80*/  DFMA R28, R32, R20, R28 ;  /* 0x00000014201c722b */ /* 0x000fe2000000001c */
[C---:B------:R-:W-:Y:S01]  /*0d90*/  IADD3 R33, PT, PT, R31.reuse, UR6, RZ ;  /* 0x000000061f217c10 */ /* 0x040fe2000fffe0ff */
[----:B------:R-:W-:-:S04]  /*0da0*/  IMAD.WIDE.U32 R30, R31, 0x8, R22 ;  /* 0x000000081f1e7825 */ /* 0x000fc800078e0016 */
[C---:B------:R-:W-:Y:S02]  /*0db0*/  IMAD.WIDE.U32 R36, R33.reuse, 0x8, R22 ;  /* 0x0000000821247825 */ /* 0x040fe400078e0016 */
[----:B------:R-:W2:Y:S04]  /*0dc0*/  LDG.E.64 R30, desc[UR4][R30.64] ;  /* 0x000000041e1e7981 */ /* 0x000ea8000c1e1b00 */
[----:B------:R0:W3:Y:S01]  /*0dd0*/  LDG.E.64 R34, desc[UR4][R36.64] ;  /* 0x0000000424227981 */ /* 0x0000e2000c1e1b00 */
[----:B------:R-:W-:Y:S01]  /*0de0*/  UMOV UR10, 0xb9151e85 ;  /* 0xb9151e85000a7882 */ /* 0x000fe20000000000 */
[----:B------:R-:W-:Y:S01]  /*0df0*/  UMOV UR11, 0x3fe2548e ;  /* 0x3fe2548e000b7882 */ /* 0x000fe20000000000 */
[----:B------:R-:W-:Y:S01]  /*0e00*/  UMOV UR8, 0xbb9dcc0c ;  /* 0xbb9dcc0c00087882 */ /* 0x000fe20000000000 */
[----:B------:R-:W-:Y:S01]  /*0e10*/  UMOV UR9, 0x3fdcfb95 ;  /* 0x3fdcfb9500097882 */ /* 0x000fe20000000000 */
[----:B------:R-:W-:-:S04]  /*0e20*/  VIADD R33, R33, UR6 ;  /* 0x0000000621217c36 */ /* 0x000fc80008000000 */
[C---:B0-----:R-:W-:Y:S01]  /*0e30*/  IMAD.WIDE.U32 R36, R33.reuse, 0x8, R22 ;  /* 0x0000000821247825 */ /* 0x041fe200078e0016 */
[----:B------:R-:W-:Y:S01]  /*0e40*/  IADD3 R33, PT, PT, R33, UR6, RZ ;  /* 0x0000000621217c10 */ /* 0x000fe2000fffe0ff */
[----:B--2---:R-:W-:Y:S02]  /*0e50*/  DMUL R30, R30, UR8 ;  /* 0x000000081e1e7c28 */ /* 0x004fe40008000000 */
[----:B---3--:R-:W-:-:S06]  /*0e60*/  DMUL R34, R34, UR10 ;  /* 0x0000000a22227c28 */ /* 0x008fcc0008000000 */
[----:B------:R-:W-:Y:S02]  /*0e70*/  DMUL R30, R2, R30 ;  /* 0x0000001e021e7228 */ /* 0x000fe40000000000 */
[----:B------:R-:W-:-:S06]  /*0e80*/  DMUL R34, R16, R34 ;  /* 0x0000002210227228 */ /* 0x000fcc0000000000 */
[----:B------:R-:W-:Y:S02]  /*0e90*/  DFMA R28, R30, -R26, R28 ;  /* 0x8000001a1e1c722b */ /* 0x000fe4000000001c */
[----:B------:R-:W-:-:S08]  /*0ea0*/  DMUL R34, R8, R34 ;  /* 0x0000002208227228 */ /* 0x000fd00000000000 */
[----:B------:R-:W-:Y:S02]  /*0eb0*/  DFMA R28, R34, -R6, R28 ;  /* 0x80000006221c722b */ /* 0x000fe4000000001c */
[----:B------:R0:W2:Y:S02]  /*0ec0*/  LDG.E.64 R34, desc[UR4][R36.64] ;  /* 0x0000000424227981 */ /* 0x0000a4000c1e1b00 */
[----:B0-----:R-:W-:-:S05]  /*0ed0*/  IMAD.WIDE.U32 R36, R33, 0x8, R22 ;  /* 0x0000000821247825 */ /* 0x001fca00078e0016 */
[----:B------:R-:W3:Y:S01]  /*0ee0*/  LDG.E.64 R30, desc[UR4][R36.64] ;  /* 0x00000004241e7981 */ /* 0x000ee2000c1e1b00 */
[----:B------:R-:W-:Y:S01]  /*0ef0*/  IADD3 R33, PT, PT, R33, UR6, RZ ;  /* 0x0000000621217c10 */ /* 0x000fe2000fffe0ff */
[----:B--2---:R-:W-:-:S08]  /*0f00*/  DMUL R34, R34, 0.0625 ;  /* 0x3fb0000022227828 */ /* 0x004fd00000000000 */
[----:B------:R-:W-:Y:S01]  /*0f10*/  DFMA R28, R34, R10, R28 ;  /* 0x0000000a221c722b */ /* 0x000fe2000000001c */
[----:B------:R-:W-:Y:S01]  /*0f20*/  IADD3 R35, PT, PT, R33, UR6, RZ ;  /* 0x0000000621237c10 */ /* 0x000fe2000fffe0ff */
[----:B---3--:R-:W-:-:S04]  /*0f30*/  DMUL R30, R30, UR10 ;  /* 0x0000000a1e1e7c28 */ /* 0x008fc80008000000 */
[----:B------:R-:W-:-:S04]  /*0f40*/  IMAD.WIDE.U32 R10, R35, 0x8, R22 ;  /* 0x00000008230a7825 */ /* 0x000fc800078e0016 */
[----:B------:R-:W-:Y:S02]  /*0f50*/  IMAD.WIDE.U32 R32, R33, 0x8, R22 ;  /* 0x0000000821207825 */ /* 0x000fe400078e0016 */
[----:B------:R-:W2:Y:S01]  /*0f60*/  LDG.E.64 R10, desc[UR4][R10.64] ;  /* 0x000000040a0a7981 */ /* 0x000ea2000c1e1b00 */
[----:B------:R-:W-:-:S03]  /*0f70*/  DMUL R30, R16, R30 ;  /* 0x0000001e101e7228 */ /* 0x000fc60000000000 */
[----:B------:R-:W3:Y:S05]  /*0f80*/  LDG.E.64 R32, desc[UR4][R32.64] ;  /* 0x0000000420207981 */ /* 0x000eea000c1e1b00 */
[----:B------:R-:W-:-:S08]  /*0f90*/  DMUL R30, R8, R30 ;  /* 0x0000001e081e7228 */ /* 0x000fd00000000000 */
[----:B------:R-:W-:Y:S01]  /*0fa0*/  DFMA R28, -R6, R30, R28 ;  /* 0x0000001e061c722b */ /* 0x000fe2000000011c */
[----:B------:R-:W-:-:S04]  /*0fb0*/  IADD3 R7, PT, PT, R35, UR6, RZ ;  /* 0x0000000623077c10 */ /* 0x000fc8000fffe0ff */
[C---:B------:R-:W-:Y:S01]  /*0fc0*/  IADD3 R35, PT, PT, R7.reuse, UR6, RZ ;  /* 0x0000000607237c10 */ /* 0x040fe2000fffe0ff */
[----:B------:R-:W-:-:S04]  /*0fd0*/  IMAD.WIDE.U32 R6, R7, 0x8, R22 ;  /* 0x0000000807067825 */ /* 0x000fc800078e0016 */
[C---:B------:R-:W-:Y:S02]  /*0fe0*/  IMAD.WIDE.U32 R30, R35.reuse, 0x8, R22 ;  /* 0x00000008231e7825 */ /* 0x040fe400078e0016 */
[----:B------:R-:W4:Y:S04]  /*0ff0*/  LDG.E.64 R6, desc[UR4][R6.64] ;  /* 0x0000000406067981 */ /* 0x000f28000c1e1b00 */
[----:B------:R-:W5:Y:S01]  /*1000*/  LDG.E.64 R30, desc[UR4][R30.64] ;  /* 0x000000041e1e7981 */ /* 0x000f62000c1e1b00 */
[----:B------:R-:W-:-:S05]  /*1010*/  IADD3 R35, PT, PT, R35, UR6, RZ ;  /* 0x0000000623237c10 */ /* 0x000fca000fffe0ff */
[----:B------:R-:W-:-:S06]  /*1020*/  IMAD.WIDE.U32 R22, R35, 0x8, R22 ;  /* 0x0000000823167825 */ /* 0x000fcc00078e0016 */
[----:B------:R-:W5:Y:S01]  /*1030*/  LDG.E.64 R22, desc[UR4][R22.64] ;  /* 0x0000000416167981 */ /* 0x000f62000c1e1b00 */
[----:B------:R-:W-:Y:S01]  /*1040*/  UMOV UR9, 0x3fecfb95 ;  /* 0x3fecfb9500097882 */ /* 0x000fe20000000000 */
[----:B------:R-:W-:Y:S01]  /*1050*/  UMOV UR10, 0x7ebc755f ;  /* 0x7ebc755f000a7882 */ /* 0x000fe20000000000 */
[----:B------:R-:W-:Y:S01]  /*1060*/  UMOV UR11, 0x3fdfbfbf ;  /* 0x3fdfbfbf000b7882 */ /* 0x000fe20000000000 */
[----:B--2---:R-:W-:Y:S01]  /*1070*/  DMUL R10, R10, UR8 ;  /* 0x000000080a0a7c28 */ /* 0x004fe20008000000 */
[----:B------:R-:W-:Y:S02]  /*1080*/  UMOV UR9, 0x3fdcfb95 ;  /* 0x3fdcfb9500097882 */ /* 0x000fe40000000000 */
[----:B---3--:R-:W-:-:S05]  /*1090*/  DMUL R32, R32, UR8 ;  /* 0x0000000820207c28 */ /* 0x008fca0008000000 */
[----:B------:R-:W-:-:S03]  /*10a0*/  DMUL R10, R16, R10 ;  /* 0x0000000a100a7228 */ /* 0x000fc60000000000 */
[----:B------:R-:W-:Y:S01]  /*10b0*/  DMUL R32, R2, R32 ;  /* 0x0000002002207228 */ /* 0x000fe20000000000 */
[----:B------:R-:W-:Y:S01]  /*10c0*/  UMOV UR8, 0x8edf5881 ;  /* 0x8edf588100087882 */ /* 0x000fe20000000000 */
[----:B------:R-:W-:Y:S01]  /*10d0*/  UMOV UR9, 0x40029d50 ;  /* 0x40029d5000097882 */ /* 0x000fe20000000000 */
[----:B------:R-:W0:Y:S02]  /*10e0*/  LDC.64 R2, c[0x0][0x398] ;  /* 0x0000e600ff027b82 */ /* 0x000e240000000a00 */
[----:B------:R-:W-:-:S03]  /*10f0*/  DMUL R10, R8, R10 ;  /* 0x0000000a080a7228 */ /* 0x000fc60000000000 */
[----:B------:R-:W-:-:S05]  /*1100*/  DFMA R28, -R26, R32, R28 ;  /* 0x000000201a1c722b */ /* 0x000fca000000011c */
[----:B------:R-:W-:Y:S02]  /*1110*/  DMUL R10, R24, R10 ;  /* 0x0000000a180a7228 */ /* 0x000fe40000000000 */
[----:B----4-:R-:W-:Y:S02]  /*1120*/  DMUL R6, R6, UR10 ;  /* 0x0000000a06067c28 */ /* 0x010fe40008000000 */
[----:B-----5:R-:W-:-:S04]  /*1130*/  DMUL R30, R30, UR8 ;  /* 0x000000081e1e7c28 */ /* 0x020fc80008000000 */
[----:B------:R-:W-:Y:S02]  /*1140*/  DFMA R10, R20, R10, R28 ;  /* 0x0000000a140a722b */ /* 0x000fe4000000001c */
[----:B------:R-:W-:Y:S02]  /*1150*/  DMUL R6, R18, R6 ;  /* 0x0000000612067228 */ /* 0x000fe40000000000 */
[----:B------:R-:W-:-:S06]  /*1160*/  DMUL R30, R16, R30 ;  /* 0x0000001e101e7228 */ /* 0x000fcc0000000000 */
[----:B------:R-:W-:Y:S02]  /*1170*/  DFMA R6, R14, R6, R10 ;  /* 0x000000060e06722b */ /* 0x000fe4000000000a */
[----:B------:R-:W-:Y:S01]  /*1180*/  DMUL R30, R12, R30 ;  /* 0x0000001e0c1e7228 */ /* 0x000fe20000000000 */
[----:B------:R-:W-:Y:S01]  /*1190*/  UMOV UR8, 0xecdabe8d ;  /* 0xecdabe8d00087882 */ /* 0x000fe20000000000 */
[----:B------:R-:W-:Y:S02]  /*11a0*/  UMOV UR9, 0x3fe57e82 ;  /* 0x3fe57e8200097882 */ /* 0x000fe40000000000 */
[----:B------:R-:W-:-:S04]  /*11b0*/  DMUL R22, R22, UR8 ;  /* 0x0000000816167c28 */ /* 0x000fc80008000000 */
[----:B------:R-:W-:Y:S01]  /*11c0*/  DFMA R6, -R8, R30, R6 ;  /* 0x0000001e0806722b */ /* 0x000fe20000000106 */
[----:B0-----:R-:W-:-:S07]  /*11d0*/  IMAD.WIDE.U32 R2, R0, 0x8, R2 ;  /* 0x0000000800027825 */ /* 0x001fce00078e0002 */
[----:B------:R-:W-:-:S07]  /*11e0*/  DFMA R6, R4, R22, R6 ;  /* 0x000000160406722b */ /* 0x000fce0000000006 */
[----:B------:R-:W-:Y:S01]  /*11f0*/  STG.E.64 desc[UR4][R2.64], R6 ;  /* 0x0000000602007986 */ /* 0x000fe2000c101b04 */
[----:B------:R-:W-:Y:S05]  /*1200*/  EXIT ;  /* 0x000000000000794d */ /* 0x000fea0003800000 */
.L_x_1:
        /* <DEDUP_REMOVED lines=15> */
.L_x_3:


//--------------------- .nv.shared.reserved.0     --------------------------
	.section	.nv.shared.reserved.0,"aw",@nobits
	.weak		__nv_reservedSMEM_offset_0_alias
	.size		__nv_reservedSMEM_offset_0_alias, 0, 64
	.other		__nv_reservedSMEM_offset_0_alias,@"STO_CUDA_RESERVED_SHARED STV_DEFAULT"
__nv_reservedSMEM_offset_0_alias:
	.zero		0
	.zero		64


//--------------------- .nv.constant0._Z25cuda_crystal_field_kerneljPKdS0_Pd --------------------------
	.section	.nv.constant0._Z25cuda_crystal_field_kerneljPKdS0_Pd,"a",@progbits
	.sectionflags	@""
	.align	4
.nv.constant0._Z25cuda_crystal_field_kerneljPKdS0_Pd:
	.zero		928


//--------------------- .nv.constant0._Z32cuda_crystal_field_energy_kerneljPKdS0_Pd --------------------------
	.section	.nv.constant0._Z32cuda_crystal_field_energy_kerneljPKdS0_Pd,"a",@progbits
	.sectionflags	@""
	.align	4
.nv.constant0._Z32cuda_crystal_field_energy_kerneljPKdS0_Pd:
	.zero		928


//--------------------- SYMBOLS --------------------------

	.type		.nv.reservedSmem.offset0,@object
	.size		.nv.reservedSmem.offset0,0x4
